//
// Generated by NVIDIA NVVM Compiler
//
// Compiler Build ID: CL-36424714
// Cuda compilation tools, release 13.0, V13.0.88
// Based on NVVM 20.0.0
//

.version 9.0
.target sm_100
.address_size 64

	// .globl	preprocess_kernel
// _ZZ16matmul_kernel_v3E2xx has been demoted
// _ZZ16matmul_kernel_v3E2yy has been demoted
.extern .shared .align 16 .b8 sh[];

.visible .entry preprocess_kernel(
	.param .u64 .ptr .align 1 preprocess_kernel_param_0,
	.param .u64 .ptr .align 1 preprocess_kernel_param_1,
	.param .u32 preprocess_kernel_param_2,
	.param .u32 preprocess_kernel_param_3,
	.param .u32 preprocess_kernel_param_4,
	.param .u32 preprocess_kernel_param_5
)
{
	.reg .pred 	%p<28>;
	.reg .b32 	%r<127>;
	.reg .b32 	%f<31>;
	.reg .b64 	%rd<43>;
	.reg .b64 	%fd<70>;

	ld.param.u64 	%rd3, [preprocess_kernel_param_0];
	ld.param.u64 	%rd4, [preprocess_kernel_param_1];
	ld.param.u32 	%r58, [preprocess_kernel_param_2];
	ld.param.u32 	%r55, [preprocess_kernel_param_3];
	ld.param.u32 	%r56, [preprocess_kernel_param_4];
	ld.param.u32 	%r57, [preprocess_kernel_param_5];
	cvta.to.global.u64 	%rd1, %rd3;
	cvta.to.global.u64 	%rd2, %rd4;
	mov.u32 	%r1, %ctaid.x;
	mov.u32 	%r113, %tid.x;
	mov.u32 	%r3, %ntid.x;
	setp.lt.s32 	%p1, %r1, %r58;
	@%p1 bra 	$L__BB0_7;
	setp.ge.s32 	%p2, %r113, %r57;
	@%p2 bra 	$L__BB0_35;
	add.s32 	%r59, %r113, %r3;
	max.u32 	%r60, %r57, %r59;
	setp.lt.u32 	%p3, %r59, %r57;
	selp.u32 	%r61, 1, 0, %p3;
	add.s32 	%r62, %r59, %r61;
	sub.s32 	%r63, %r60, %r62;
	div.u32 	%r64, %r63, %r3;
	add.s32 	%r4, %r64, %r61;
	and.b32  	%r65, %r4, 3;
	setp.eq.s32 	%p4, %r65, 3;
	@%p4 bra 	$L__BB0_5;
	add.s32 	%r66, %r4, 1;
	and.b32  	%r67, %r66, 3;
	mad.lo.s32 	%r112, %r113, %r56, %r1;
	mul.lo.s32 	%r6, %r3, %r56;
	neg.s32 	%r111, %r67;
	mad.lo.s32 	%r113, %r3, %r67, %r113;
$L__BB0_4:
	.pragma "nounroll";
	mul.wide.s32 	%rd5, %r112, 4;
	add.s64 	%rd6, %rd2, %rd5;
	mov.b32 	%r68, 0;
	st.global.u32 	[%rd6], %r68;
	add.s32 	%r112, %r112, %r6;
	add.s32 	%r111, %r111, 1;
	setp.ne.s32 	%p5, %r111, 0;
	@%p5 bra 	$L__BB0_4;
$L__BB0_5:
	setp.lt.u32 	%p6, %r4, 3;
	@%p6 bra 	$L__BB0_35;
$L__BB0_6:
	mad.lo.s32 	%r69, %r113, %r56, %r1;
	mul.wide.s32 	%rd7, %r69, 4;
	add.s64 	%rd8, %rd2, %rd7;
	mov.b32 	%r70, 0;
	st.global.u32 	[%rd8], %r70;
	add.s32 	%r71, %r113, %r3;
	mad.lo.s32 	%r72, %r71, %r56, %r1;
	mul.wide.s32 	%rd9, %r72, 4;
	add.s64 	%rd10, %rd2, %rd9;
	st.global.u32 	[%rd10], %r70;
	add.s32 	%r73, %r71, %r3;
	mad.lo.s32 	%r74, %r73, %r56, %r1;
	mul.wide.s32 	%rd11, %r74, 4;
	add.s64 	%rd12, %rd2, %rd11;
	st.global.u32 	[%rd12], %r70;
	add.s32 	%r75, %r73, %r3;
	mad.lo.s32 	%r76, %r75, %r56, %r1;
	mul.wide.s32 	%rd13, %r76, 4;
	add.s64 	%rd14, %rd2, %rd13;
	st.global.u32 	[%rd14], %r70;
	add.s32 	%r113, %r75, %r3;
	setp.lt.s32 	%p7, %r113, %r57;
	@%p7 bra 	$L__BB0_6;
	bra.uni 	$L__BB0_35;
$L__BB0_7:
	setp.ge.s32 	%p8, %r113, %r55;
	mov.f64 	%fd68, 0d0000000000000000;
	mov.f64 	%fd69, %fd68;
	@%p8 bra 	$L__BB0_14;
	mul.lo.s32 	%r16, %r55, %r1;
	add.s32 	%r77, %r113, %r3;
	max.u32 	%r78, %r55, %r77;
	setp.lt.u32 	%p9, %r77, %r55;
	selp.u32 	%r79, 1, 0, %p9;
	add.s32 	%r80, %r77, %r79;
	sub.s32 	%r81, %r78, %r80;
	div.u32 	%r82, %r81, %r3;
	add.s32 	%r17, %r82, %r79;
	and.b32  	%r83, %r17, 3;
	setp.eq.s32 	%p10, %r83, 3;
	mov.f64 	%fd69, 0d0000000000000000;
	mov.u32 	%r118, %r113;
	mov.f64 	%fd68, %fd69;
	@%p10 bra 	$L__BB0_11;
	add.s32 	%r116, %r113, %r16;
	add.s32 	%r84, %r17, 1;
	and.b32  	%r85, %r84, 3;
	neg.s32 	%r115, %r85;
	mov.f64 	%fd69, 0d0000000000000000;
	mov.u32 	%r118, %r113;
$L__BB0_10:
	.pragma "nounroll";
	mul.wide.s32 	%rd15, %r116, 4;
	add.s64 	%rd16, %rd1, %rd15;
	ld.global.nc.f32 	%f11, [%rd16];
	cvt.f64.f32 	%fd21, %f11;
	add.f64 	%fd68, %fd68, %fd21;
	fma.rn.f64 	%fd69, %fd21, %fd21, %fd69;
	add.s32 	%r118, %r118, %r3;
	add.s32 	%r116, %r116, %r3;
	add.s32 	%r115, %r115, 1;
	setp.ne.s32 	%p11, %r115, 0;
	@%p11 bra 	$L__BB0_10;
$L__BB0_11:
	setp.lt.u32 	%p12, %r17, 3;
	@%p12 bra 	$L__BB0_14;
	shl.b32 	%r87, %r3, 2;
	cvt.u64.u32 	%rd19, %r87;
$L__BB0_13:
	add.s32 	%r86, %r118, %r16;
	mul.wide.s32 	%rd17, %r86, 4;
	add.s64 	%rd18, %rd1, %rd17;
	ld.global.nc.f32 	%f12, [%rd18];
	cvt.f64.f32 	%fd22, %f12;
	add.f64 	%fd23, %fd68, %fd22;
	fma.rn.f64 	%fd24, %fd22, %fd22, %fd69;
	add.s64 	%rd20, %rd18, %rd19;
	ld.global.nc.f32 	%f13, [%rd20];
	cvt.f64.f32 	%fd25, %f13;
	add.f64 	%fd26, %fd23, %fd25;
	fma.rn.f64 	%fd27, %fd25, %fd25, %fd24;
	add.s64 	%rd21, %rd20, %rd19;
	ld.global.nc.f32 	%f14, [%rd21];
	cvt.f64.f32 	%fd28, %f14;
	add.f64 	%fd29, %fd26, %fd28;
	fma.rn.f64 	%fd30, %fd28, %fd28, %fd27;
	add.s64 	%rd22, %rd21, %rd19;
	ld.global.nc.f32 	%f15, [%rd22];
	cvt.f64.f32 	%fd31, %f15;
	add.f64 	%fd68, %fd29, %fd31;
	fma.rn.f64 	%fd69, %fd31, %fd31, %fd30;
	add.s32 	%r118, %r87, %r118;
	setp.lt.s32 	%p13, %r118, %r55;
	@%p13 bra 	$L__BB0_13;
$L__BB0_14:
	shl.b32 	%r88, %r3, 3;
	mov.u32 	%r89, sh;
	add.s32 	%r29, %r89, %r88;
	shl.b32 	%r90, %r113, 3;
	add.s32 	%r30, %r89, %r90;
	st.shared.f64 	[%r30], %fd68;
	add.s32 	%r31, %r29, %r90;
	st.shared.f64 	[%r31+8], %fd69;
	bar.sync 	0;
	setp.lt.u32 	%p14, %r3, 2;
	@%p14 bra 	$L__BB0_19;
	mov.u32 	%r120, %r3;
$L__BB0_16:
	shr.u32 	%r33, %r120, 1;
	setp.ge.u32 	%p15, %r113, %r33;
	@%p15 bra 	$L__BB0_18;
	shl.b32 	%r91, %r33, 3;
	add.s32 	%r92, %r30, %r91;
	ld.shared.f64 	%fd32, [%r92];
	ld.shared.f64 	%fd33, [%r30];
	add.f64 	%fd34, %fd32, %fd33;
	st.shared.f64 	[%r30], %fd34;
	add.s32 	%r93, %r31, %r91;
	ld.shared.f64 	%fd35, [%r93+8];
	ld.shared.f64 	%fd36, [%r31+8];
	add.f64 	%fd37, %fd35, %fd36;
	st.shared.f64 	[%r31+8], %fd37;
$L__BB0_18:
	bar.sync 	0;
	setp.gt.u32 	%p16, %r120, 3;
	mov.u32 	%r120, %r33;
	@%p16 bra 	$L__BB0_16;
$L__BB0_19:
	ld.shared.f64 	%fd38, [sh];
	cvt.rn.f64.s32 	%fd39, %r55;
	div.rn.f64 	%fd15, %fd38, %fd39;
	ld.shared.f64 	%fd40, [%r29+8];
	mul.f64 	%fd41, %fd15, %fd15;
	mul.f64 	%fd42, %fd41, %fd39;
	sub.f64 	%fd43, %fd40, %fd42;
	sqrt.rn.f64 	%fd44, %fd43;
	rcp.rn.f64 	%fd16, %fd44;
	setp.ge.s32 	%p17, %r113, %r57;
	@%p17 bra 	$L__BB0_35;
	mul.lo.s32 	%r34, %r55, %r1;
	add.s32 	%r94, %r113, %r3;
	max.s32 	%r95, %r57, %r94;
	setp.lt.s32 	%p18, %r94, %r57;
	selp.u32 	%r96, 1, 0, %p18;
	add.s32 	%r97, %r94, %r96;
	sub.s32 	%r98, %r95, %r97;
	div.u32 	%r99, %r98, %r3;
	add.s32 	%r35, %r99, %r96;
	and.b32  	%r100, %r35, 3;
	setp.eq.s32 	%p19, %r100, 3;
	mov.u32 	%r126, %r113;
	@%p19 bra 	$L__BB0_25;
	add.s32 	%r101, %r35, 1;
	and.b32  	%r102, %r101, 3;
	mad.lo.s32 	%r123, %r113, %r56, %r1;
	mul.lo.s32 	%r37, %r3, %r56;
	add.s32 	%r122, %r113, %r34;
	neg.s32 	%r121, %r102;
	mad.lo.s32 	%r126, %r3, %r102, %r113;
$L__BB0_22:
	.pragma "nounroll";
	setp.ge.s32 	%p20, %r113, %r55;
	mov.f32 	%f26, 0f00000000;
	@%p20 bra 	$L__BB0_24;
	mul.wide.s32 	%rd23, %r122, 4;
	add.s64 	%rd24, %rd1, %rd23;
	ld.global.nc.f32 	%f17, [%rd24];
	cvt.f64.f32 	%fd45, %f17;
	sub.f64 	%fd46, %fd45, %fd15;
	mul.f64 	%fd47, %fd16, %fd46;
	cvt.rn.f32.f64 	%f26, %fd47;
$L__BB0_24:
	mul.wide.s32 	%rd25, %r123, 4;
	add.s64 	%rd26, %rd2, %rd25;
	st.global.f32 	[%rd26], %f26;
	add.s32 	%r113, %r113, %r3;
	add.s32 	%r123, %r123, %r37;
	add.s32 	%r122, %r122, %r3;
	add.s32 	%r121, %r121, 1;
	setp.ne.s32 	%p21, %r121, 0;
	@%p21 bra 	$L__BB0_22;
$L__BB0_25:
	setp.lt.u32 	%p22, %r35, 3;
	@%p22 bra 	$L__BB0_35;
$L__BB0_26:
	setp.ge.s32 	%p23, %r126, %r55;
	mov.f32 	%f27, 0f00000000;
	@%p23 bra 	$L__BB0_28;
	add.s32 	%r103, %r126, %r34;
	mul.wide.s32 	%rd27, %r103, 4;
	add.s64 	%rd28, %rd1, %rd27;
	ld.global.nc.f32 	%f19, [%rd28];
	cvt.f64.f32 	%fd48, %f19;
	sub.f64 	%fd49, %fd48, %fd15;
	mul.f64 	%fd50, %fd16, %fd49;
	cvt.rn.f32.f64 	%f27, %fd50;
$L__BB0_28:
	mad.lo.s32 	%r104, %r126, %r56, %r1;
	mul.wide.s32 	%rd29, %r104, 4;
	add.s64 	%rd30, %rd2, %rd29;
	st.global.f32 	[%rd30], %f27;
	add.s32 	%r51, %r126, %r3;
	setp.ge.s32 	%p24, %r51, %r55;
	mov.f32 	%f28, 0f00000000;
	@%p24 bra 	$L__BB0_30;
	add.s32 	%r105, %r51, %r34;
	mul.wide.s32 	%rd31, %r105, 4;
	add.s64 	%rd32, %rd1, %rd31;
	ld.global.nc.f32 	%f21, [%rd32];
	cvt.f64.f32 	%fd51, %f21;
	sub.f64 	%fd52, %fd51, %fd15;
	mul.f64 	%fd53, %fd16, %fd52;
	cvt.rn.f32.f64 	%f28, %fd53;
$L__BB0_30:
	mad.lo.s32 	%r106, %r51, %r56, %r1;
	mul.wide.s32 	%rd33, %r106, 4;
	add.s64 	%rd34, %rd2, %rd33;
	st.global.f32 	[%rd34], %f28;
	add.s32 	%r52, %r51, %r3;
	setp.ge.s32 	%p25, %r52, %r55;
	mov.f32 	%f29, 0f00000000;
	@%p25 bra 	$L__BB0_32;
	add.s32 	%r107, %r52, %r34;
	mul.wide.s32 	%rd35, %r107, 4;
	add.s64 	%rd36, %rd1, %rd35;
	ld.global.nc.f32 	%f23, [%rd36];
	cvt.f64.f32 	%fd54, %f23;
	sub.f64 	%fd55, %fd54, %fd15;
	mul.f64 	%fd56, %fd16, %fd55;
	cvt.rn.f32.f64 	%f29, %fd56;
$L__BB0_32:
	mad.lo.s32 	%r108, %r52, %r56, %r1;
	mul.wide.s32 	%rd37, %r108, 4;
	add.s64 	%rd38, %rd2, %rd37;
	st.global.f32 	[%rd38], %f29;
	add.s32 	%r53, %r52, %r3;
	setp.ge.s32 	%p26, %r53, %r55;
	mov.f32 	%f30, 0f00000000;
	@%p26 bra 	$L__BB0_34;
	add.s32 	%r109, %r53, %r34;
	mul.wide.s32 	%rd39, %r109, 4;
	add.s64 	%rd40, %rd1, %rd39;
	ld.global.nc.f32 	%f25, [%rd40];
	cvt.f64.f32 	%fd57, %f25;
	sub.f64 	%fd58, %fd57, %fd15;
	mul.f64 	%fd59, %fd16, %fd58;
	cvt.rn.f32.f64 	%f30, %fd59;
$L__BB0_34:
	mad.lo.s32 	%r110, %r53, %r56, %r1;
	mul.wide.s32 	%rd41, %r110, 4;
	add.s64 	%rd42, %rd2, %rd41;
	st.global.f32 	[%rd42], %f30;
	add.s32 	%r126, %r53, %r3;
	setp.lt.s32 	%p27, %r126, %r57;
	@%p27 bra 	$L__BB0_26;
$L__BB0_35:
	ret;

}
	// .globl	matmul_kernel_v3
.visible .entry matmul_kernel_v3(
	.param .u64 .ptr .align 1 matmul_kernel_v3_param_0,
	.param .u64 .ptr .align 1 matmul_kernel_v3_param_1,
	.param .u32 matmul_kernel_v3_param_2,
	.param .u32 matmul_kernel_v3_param_3,
	.param .u32 matmul_kernel_v3_param_4,
	.param .u32 matmul_kernel_v3_param_5
)
{
	.reg .pred 	%p<196>;
	.reg .b32 	%r<214>;
	.reg .b32 	%f<907>;
	.reg .b64 	%rd<76>;
	// demoted variable
	.shared .align 4 .b8 _ZZ16matmul_kernel_v3E2xx[4096];
	// demoted variable
	.shared .align 4 .b8 _ZZ16matmul_kernel_v3E2yy[4096];
	ld.param.u64 	%rd15, [matmul_kernel_v3_param_0];
	mov.u32 	%r32, %ctaid.x;
	mov.u32 	%r33, %ctaid.y;
	setp.gt.u32 	%p1, %r32, %r33;
	@%p1 bra 	$L__BB1_132;
	ld.param.u32 	%r147, [matmul_kernel_v3_param_3];
	cvta.to.global.u64 	%rd1, %rd15;
	mov.u32 	%r1, %tid.x;
	mov.u32 	%r2, %tid.y;
	setp.lt.s32 	%p2, %r147, 1;
	mov.f32 	%f843, 0f00000000;
	mov.f32 	%f844, %f843;
	mov.f32 	%f845, %f843;
	mov.f32 	%f846, %f843;
	mov.f32 	%f847, %f843;
	mov.f32 	%f848, %f843;
	mov.f32 	%f849, %f843;
	mov.f32 	%f850, %f843;
	mov.f32 	%f851, %f843;
	mov.f32 	%f852, %f843;
	mov.f32 	%f853, %f843;
	mov.f32 	%f854, %f843;
	mov.f32 	%f855, %f843;
	mov.f32 	%f856, %f843;
	mov.f32 	%f857, %f843;
	mov.f32 	%f858, %f843;
	mov.f32 	%f859, %f843;
	mov.f32 	%f860, %f843;
	mov.f32 	%f861, %f843;
	mov.f32 	%f862, %f843;
	mov.f32 	%f863, %f843;
	mov.f32 	%f864, %f843;
	mov.f32 	%f865, %f843;
	mov.f32 	%f866, %f843;
	mov.f32 	%f867, %f843;
	mov.f32 	%f868, %f843;
	mov.f32 	%f869, %f843;
	mov.f32 	%f870, %f843;
	mov.f32 	%f871, %f843;
	mov.f32 	%f872, %f843;
	mov.f32 	%f873, %f843;
	mov.f32 	%f874, %f843;
	mov.f32 	%f875, %f843;
	mov.f32 	%f876, %f843;
	mov.f32 	%f877, %f843;
	mov.f32 	%f878, %f843;
	mov.f32 	%f879, %f843;
	mov.f32 	%f880, %f843;
	mov.f32 	%f881, %f843;
	mov.f32 	%f882, %f843;
	mov.f32 	%f883, %f843;
	mov.f32 	%f884, %f843;
	mov.f32 	%f885, %f843;
	mov.f32 	%f886, %f843;
	mov.f32 	%f887, %f843;
	mov.f32 	%f888, %f843;
	mov.f32 	%f889, %f843;
	mov.f32 	%f890, %f843;
	mov.f32 	%f891, %f843;
	mov.f32 	%f892, %f843;
	mov.f32 	%f893, %f843;
	mov.f32 	%f894, %f843;
	mov.f32 	%f895, %f843;
	mov.f32 	%f896, %f843;
	mov.f32 	%f897, %f843;
	mov.f32 	%f898, %f843;
	mov.f32 	%f899, %f843;
	mov.f32 	%f900, %f843;
	mov.f32 	%f901, %f843;
	mov.f32 	%f902, %f843;
	mov.f32 	%f903, %f843;
	mov.f32 	%f904, %f843;
	mov.f32 	%f905, %f843;
	mov.f32 	%f906, %f843;
	@%p2 bra 	$L__BB1_4;
	ld.param.u32 	%r145, [matmul_kernel_v3_param_2];
	shl.b32 	%r35, %r2, 4;
	and.b32  	%r36, %r35, 16;
	add.s32 	%r37, %r36, %r1;
	cvt.u64.u32 	%rd17, %r37;
	shr.u32 	%r38, %r2, 1;
	mul.lo.s32 	%r39, %r145, %r38;
	shr.s32 	%r40, %r39, 31;
	shr.u32 	%r41, %r40, 30;
	add.s32 	%r42, %r39, %r41;
	shr.s32 	%r43, %r42, 2;
	cvt.s64.s32 	%rd18, %r43;
	add.s64 	%rd19, %rd18, %rd17;
	shl.b64 	%rd20, %rd19, 4;
	add.s64 	%rd75, %rd1, %rd20;
	mov.b32 	%r213, 0;
	mov.f32 	%f843, 0f00000000;
	shl.b32 	%r45, %r32, 5;
	mul.wide.u32 	%rd21, %r45, 16;
$L__BB1_3:
	ld.param.u32 	%r148, [matmul_kernel_v3_param_3];
	ld.param.u32 	%r146, [matmul_kernel_v3_param_2];
	add.s64 	%rd22, %rd75, %rd21;
	ld.global.nc.v4.f32 	{%f195, %f196, %f197, %f198}, [%rd22];
	and.b32  	%r51, %r35, 16352;
	add.s32 	%r52, %r37, %r51;
	shl.b32 	%r53, %r52, 4;
	mov.u32 	%r54, _ZZ16matmul_kernel_v3E2xx;
	add.s32 	%r55, %r54, %r53;
	st.shared.v4.f32 	[%r55], {%f195, %f196, %f197, %f198};
	mov.u32 	%r56, %ctaid.y;
	mul.wide.u32 	%rd23, %r56, 512;
	add.s64 	%rd24, %rd75, %rd23;
	ld.global.nc.v4.f32 	{%f199, %f200, %f201, %f202}, [%rd24];
	mov.u32 	%r57, _ZZ16matmul_kernel_v3E2yy;
	add.s32 	%r58, %r57, %r53;
	st.shared.v4.f32 	[%r58], {%f199, %f200, %f201, %f202};
	bar.sync 	0;
	add.s32 	%r59, %r57, %r35;
	ld.shared.v4.f32 	{%f203, %f204, %f205, %f206}, [%r59];
	ld.shared.v4.f32 	{%f207, %f208, %f209, %f210}, [%r59+256];
	shl.b32 	%r60, %r1, 4;
	add.s32 	%r61, %r54, %r60;
	ld.shared.v4.f32 	{%f211, %f212, %f213, %f214}, [%r61];
	ld.shared.v4.f32 	{%f215, %f216, %f217, %f218}, [%r61+256];
	fma.rn.f32 	%f219, %f211, %f203, %f890;
	fma.rn.f32 	%f220, %f211, %f204, %f889;
	fma.rn.f32 	%f221, %f211, %f205, %f888;
	fma.rn.f32 	%f222, %f211, %f206, %f887;
	fma.rn.f32 	%f223, %f211, %f207, %f886;
	fma.rn.f32 	%f224, %f211, %f208, %f885;
	fma.rn.f32 	%f225, %f211, %f209, %f884;
	fma.rn.f32 	%f226, %f211, %f210, %f883;
	fma.rn.f32 	%f227, %f212, %f203, %f882;
	fma.rn.f32 	%f228, %f212, %f204, %f881;
	fma.rn.f32 	%f229, %f212, %f205, %f880;
	fma.rn.f32 	%f230, %f212, %f206, %f879;
	fma.rn.f32 	%f231, %f212, %f207, %f878;
	fma.rn.f32 	%f232, %f212, %f208, %f877;
	fma.rn.f32 	%f233, %f212, %f209, %f876;
	fma.rn.f32 	%f234, %f212, %f210, %f875;
	fma.rn.f32 	%f235, %f213, %f203, %f874;
	fma.rn.f32 	%f236, %f213, %f204, %f873;
	fma.rn.f32 	%f237, %f213, %f205, %f872;
	fma.rn.f32 	%f238, %f213, %f206, %f871;
	fma.rn.f32 	%f239, %f213, %f207, %f870;
	fma.rn.f32 	%f240, %f213, %f208, %f869;
	fma.rn.f32 	%f241, %f213, %f209, %f868;
	fma.rn.f32 	%f242, %f213, %f210, %f867;
	fma.rn.f32 	%f243, %f214, %f203, %f866;
	fma.rn.f32 	%f244, %f214, %f204, %f865;
	fma.rn.f32 	%f245, %f214, %f205, %f864;
	fma.rn.f32 	%f246, %f214, %f206, %f863;
	fma.rn.f32 	%f247, %f214, %f207, %f862;
	fma.rn.f32 	%f248, %f214, %f208, %f861;
	fma.rn.f32 	%f249, %f214, %f209, %f860;
	fma.rn.f32 	%f250, %f214, %f210, %f859;
	fma.rn.f32 	%f251, %f215, %f203, %f858;
	fma.rn.f32 	%f252, %f215, %f204, %f857;
	fma.rn.f32 	%f253, %f215, %f205, %f856;
	fma.rn.f32 	%f254, %f215, %f206, %f855;
	fma.rn.f32 	%f255, %f215, %f207, %f854;
	fma.rn.f32 	%f256, %f215, %f208, %f853;
	fma.rn.f32 	%f257, %f215, %f209, %f852;
	fma.rn.f32 	%f258, %f215, %f210, %f851;
	fma.rn.f32 	%f259, %f216, %f203, %f850;
	fma.rn.f32 	%f260, %f216, %f204, %f849;
	fma.rn.f32 	%f261, %f216, %f205, %f848;
	fma.rn.f32 	%f262, %f216, %f206, %f847;
	fma.rn.f32 	%f263, %f216, %f207, %f846;
	fma.rn.f32 	%f264, %f216, %f208, %f845;
	fma.rn.f32 	%f265, %f216, %f209, %f844;
	fma.rn.f32 	%f266, %f216, %f210, %f843;
	fma.rn.f32 	%f267, %f217, %f203, %f891;
	fma.rn.f32 	%f268, %f217, %f204, %f892;
	fma.rn.f32 	%f269, %f217, %f205, %f893;
	fma.rn.f32 	%f270, %f217, %f206, %f894;
	fma.rn.f32 	%f271, %f217, %f207, %f895;
	fma.rn.f32 	%f272, %f217, %f208, %f896;
	fma.rn.f32 	%f273, %f217, %f209, %f897;
	fma.rn.f32 	%f274, %f217, %f210, %f898;
	fma.rn.f32 	%f275, %f218, %f203, %f899;
	fma.rn.f32 	%f276, %f218, %f204, %f900;
	fma.rn.f32 	%f277, %f218, %f205, %f901;
	fma.rn.f32 	%f278, %f218, %f206, %f902;
	fma.rn.f32 	%f279, %f218, %f207, %f903;
	fma.rn.f32 	%f280, %f218, %f208, %f904;
	fma.rn.f32 	%f281, %f218, %f209, %f905;
	fma.rn.f32 	%f282, %f218, %f210, %f906;
	ld.shared.v4.f32 	{%f283, %f284, %f285, %f286}, [%r59+512];
	ld.shared.v4.f32 	{%f287, %f288, %f289, %f290}, [%r59+768];
	ld.shared.v4.f32 	{%f291, %f292, %f293, %f294}, [%r61+512];
	ld.shared.v4.f32 	{%f295, %f296, %f297, %f298}, [%r61+768];
	fma.rn.f32 	%f299, %f291, %f283, %f219;
	fma.rn.f32 	%f300, %f291, %f284, %f220;
	fma.rn.f32 	%f301, %f291, %f285, %f221;
	fma.rn.f32 	%f302, %f291, %f286, %f222;
	fma.rn.f32 	%f303, %f291, %f287, %f223;
	fma.rn.f32 	%f304, %f291, %f288, %f224;
	fma.rn.f32 	%f305, %f291, %f289, %f225;
	fma.rn.f32 	%f306, %f291, %f290, %f226;
	fma.rn.f32 	%f307, %f292, %f283, %f227;
	fma.rn.f32 	%f308, %f292, %f284, %f228;
	fma.rn.f32 	%f309, %f292, %f285, %f229;
	fma.rn.f32 	%f310, %f292, %f286, %f230;
	fma.rn.f32 	%f311, %f292, %f287, %f231;
	fma.rn.f32 	%f312, %f292, %f288, %f232;
	fma.rn.f32 	%f313, %f292, %f289, %f233;
	fma.rn.f32 	%f314, %f292, %f290, %f234;
	fma.rn.f32 	%f315, %f293, %f283, %f235;
	fma.rn.f32 	%f316, %f293, %f284, %f236;
	fma.rn.f32 	%f317, %f293, %f285, %f237;
	fma.rn.f32 	%f318, %f293, %f286, %f238;
	fma.rn.f32 	%f319, %f293, %f287, %f239;
	fma.rn.f32 	%f320, %f293, %f288, %f240;
	fma.rn.f32 	%f321, %f293, %f289, %f241;
	fma.rn.f32 	%f322, %f293, %f290, %f242;
	fma.rn.f32 	%f323, %f294, %f283, %f243;
	fma.rn.f32 	%f324, %f294, %f284, %f244;
	fma.rn.f32 	%f325, %f294, %f285, %f245;
	fma.rn.f32 	%f326, %f294, %f286, %f246;
	fma.rn.f32 	%f327, %f294, %f287, %f247;
	fma.rn.f32 	%f328, %f294, %f288, %f248;
	fma.rn.f32 	%f329, %f294, %f289, %f249;
	fma.rn.f32 	%f330, %f294, %f290, %f250;
	fma.rn.f32 	%f331, %f295, %f283, %f251;
	fma.rn.f32 	%f332, %f295, %f284, %f252;
	fma.rn.f32 	%f333, %f295, %f285, %f253;
	fma.rn.f32 	%f334, %f295, %f286, %f254;
	fma.rn.f32 	%f335, %f295, %f287, %f255;
	fma.rn.f32 	%f336, %f295, %f288, %f256;
	fma.rn.f32 	%f337, %f295, %f289, %f257;
	fma.rn.f32 	%f338, %f295, %f290, %f258;
	fma.rn.f32 	%f339, %f296, %f283, %f259;
	fma.rn.f32 	%f340, %f296, %f284, %f260;
	fma.rn.f32 	%f341, %f296, %f285, %f261;
	fma.rn.f32 	%f342, %f296, %f286, %f262;
	fma.rn.f32 	%f343, %f296, %f287, %f263;
	fma.rn.f32 	%f344, %f296, %f288, %f264;
	fma.rn.f32 	%f345, %f296, %f289, %f265;
	fma.rn.f32 	%f346, %f296, %f290, %f266;
	fma.rn.f32 	%f347, %f297, %f283, %f267;
	fma.rn.f32 	%f348, %f297, %f284, %f268;
	fma.rn.f32 	%f349, %f297, %f285, %f269;
	fma.rn.f32 	%f350, %f297, %f286, %f270;
	fma.rn.f32 	%f351, %f297, %f287, %f271;
	fma.rn.f32 	%f352, %f297, %f288, %f272;
	fma.rn.f32 	%f353, %f297, %f289, %f273;
	fma.rn.f32 	%f354, %f297, %f290, %f274;
	fma.rn.f32 	%f355, %f298, %f283, %f275;
	fma.rn.f32 	%f356, %f298, %f284, %f276;
	fma.rn.f32 	%f357, %f298, %f285, %f277;
	fma.rn.f32 	%f358, %f298, %f286, %f278;
	fma.rn.f32 	%f359, %f298, %f287, %f279;
	fma.rn.f32 	%f360, %f298, %f288, %f280;
	fma.rn.f32 	%f361, %f298, %f289, %f281;
	fma.rn.f32 	%f362, %f298, %f290, %f282;
	ld.shared.v4.f32 	{%f363, %f364, %f365, %f366}, [%r59+1024];
	ld.shared.v4.f32 	{%f367, %f368, %f369, %f370}, [%r59+1280];
	ld.shared.v4.f32 	{%f371, %f372, %f373, %f374}, [%r61+1024];
	ld.shared.v4.f32 	{%f375, %f376, %f377, %f378}, [%r61+1280];
	fma.rn.f32 	%f379, %f371, %f363, %f299;
	fma.rn.f32 	%f380, %f371, %f364, %f300;
	fma.rn.f32 	%f381, %f371, %f365, %f301;
	fma.rn.f32 	%f382, %f371, %f366, %f302;
	fma.rn.f32 	%f383, %f371, %f367, %f303;
	fma.rn.f32 	%f384, %f371, %f368, %f304;
	fma.rn.f32 	%f385, %f371, %f369, %f305;
	fma.rn.f32 	%f386, %f371, %f370, %f306;
	fma.rn.f32 	%f387, %f372, %f363, %f307;
	fma.rn.f32 	%f388, %f372, %f364, %f308;
	fma.rn.f32 	%f389, %f372, %f365, %f309;
	fma.rn.f32 	%f390, %f372, %f366, %f310;
	fma.rn.f32 	%f391, %f372, %f367, %f311;
	fma.rn.f32 	%f392, %f372, %f368, %f312;
	fma.rn.f32 	%f393, %f372, %f369, %f313;
	fma.rn.f32 	%f394, %f372, %f370, %f314;
	fma.rn.f32 	%f395, %f373, %f363, %f315;
	fma.rn.f32 	%f396, %f373, %f364, %f316;
	fma.rn.f32 	%f397, %f373, %f365, %f317;
	fma.rn.f32 	%f398, %f373, %f366, %f318;
	fma.rn.f32 	%f399, %f373, %f367, %f319;
	fma.rn.f32 	%f400, %f373, %f368, %f320;
	fma.rn.f32 	%f401, %f373, %f369, %f321;
	fma.rn.f32 	%f402, %f373, %f370, %f322;
	fma.rn.f32 	%f403, %f374, %f363, %f323;
	fma.rn.f32 	%f404, %f374, %f364, %f324;
	fma.rn.f32 	%f405, %f374, %f365, %f325;
	fma.rn.f32 	%f406, %f374, %f366, %f326;
	fma.rn.f32 	%f407, %f374, %f367, %f327;
	fma.rn.f32 	%f408, %f374, %f368, %f328;
	fma.rn.f32 	%f409, %f374, %f369, %f329;
	fma.rn.f32 	%f410, %f374, %f370, %f330;
	fma.rn.f32 	%f411, %f375, %f363, %f331;
	fma.rn.f32 	%f412, %f375, %f364, %f332;
	fma.rn.f32 	%f413, %f375, %f365, %f333;
	fma.rn.f32 	%f414, %f375, %f366, %f334;
	fma.rn.f32 	%f415, %f375, %f367, %f335;
	fma.rn.f32 	%f416, %f375, %f368, %f336;
	fma.rn.f32 	%f417, %f375, %f369, %f337;
	fma.rn.f32 	%f418, %f375, %f370, %f338;
	fma.rn.f32 	%f419, %f376, %f363, %f339;
	fma.rn.f32 	%f420, %f376, %f364, %f340;
	fma.rn.f32 	%f421, %f376, %f365, %f341;
	fma.rn.f32 	%f422, %f376, %f366, %f342;
	fma.rn.f32 	%f423, %f376, %f367, %f343;
	fma.rn.f32 	%f424, %f376, %f368, %f344;
	fma.rn.f32 	%f425, %f376, %f369, %f345;
	fma.rn.f32 	%f426, %f376, %f370, %f346;
	fma.rn.f32 	%f427, %f377, %f363, %f347;
	fma.rn.f32 	%f428, %f377, %f364, %f348;
	fma.rn.f32 	%f429, %f377, %f365, %f349;
	fma.rn.f32 	%f430, %f377, %f366, %f350;
	fma.rn.f32 	%f431, %f377, %f367, %f351;
	fma.rn.f32 	%f432, %f377, %f368, %f352;
	fma.rn.f32 	%f433, %f377, %f369, %f353;
	fma.rn.f32 	%f434, %f377, %f370, %f354;
	fma.rn.f32 	%f435, %f378, %f363, %f355;
	fma.rn.f32 	%f436, %f378, %f364, %f356;
	fma.rn.f32 	%f437, %f378, %f365, %f357;
	fma.rn.f32 	%f438, %f378, %f366, %f358;
	fma.rn.f32 	%f439, %f378, %f367, %f359;
	fma.rn.f32 	%f440, %f378, %f368, %f360;
	fma.rn.f32 	%f441, %f378, %f369, %f361;
	fma.rn.f32 	%f442, %f378, %f370, %f362;
	ld.shared.v4.f32 	{%f443, %f444, %f445, %f446}, [%r59+1536];
	ld.shared.v4.f32 	{%f447, %f448, %f449, %f450}, [%r59+1792];
	ld.shared.v4.f32 	{%f451, %f452, %f453, %f454}, [%r61+1536];
	ld.shared.v4.f32 	{%f455, %f456, %f457, %f458}, [%r61+1792];
	fma.rn.f32 	%f459, %f451, %f443, %f379;
	fma.rn.f32 	%f460, %f451, %f444, %f380;
	fma.rn.f32 	%f461, %f451, %f445, %f381;
	fma.rn.f32 	%f462, %f451, %f446, %f382;
	fma.rn.f32 	%f463, %f451, %f447, %f383;
	fma.rn.f32 	%f464, %f451, %f448, %f384;
	fma.rn.f32 	%f465, %f451, %f449, %f385;
	fma.rn.f32 	%f466, %f451, %f450, %f386;
	fma.rn.f32 	%f467, %f452, %f443, %f387;
	fma.rn.f32 	%f468, %f452, %f444, %f388;
	fma.rn.f32 	%f469, %f452, %f445, %f389;
	fma.rn.f32 	%f470, %f452, %f446, %f390;
	fma.rn.f32 	%f471, %f452, %f447, %f391;
	fma.rn.f32 	%f472, %f452, %f448, %f392;
	fma.rn.f32 	%f473, %f452, %f449, %f393;
	fma.rn.f32 	%f474, %f452, %f450, %f394;
	fma.rn.f32 	%f475, %f453, %f443, %f395;
	fma.rn.f32 	%f476, %f453, %f444, %f396;
	fma.rn.f32 	%f477, %f453, %f445, %f397;
	fma.rn.f32 	%f478, %f453, %f446, %f398;
	fma.rn.f32 	%f479, %f453, %f447, %f399;
	fma.rn.f32 	%f480, %f453, %f448, %f400;
	fma.rn.f32 	%f481, %f453, %f449, %f401;
	fma.rn.f32 	%f482, %f453, %f450, %f402;
	fma.rn.f32 	%f483, %f454, %f443, %f403;
	fma.rn.f32 	%f484, %f454, %f444, %f404;
	fma.rn.f32 	%f485, %f454, %f445, %f405;
	fma.rn.f32 	%f486, %f454, %f446, %f406;
	fma.rn.f32 	%f487, %f454, %f447, %f407;
	fma.rn.f32 	%f488, %f454, %f448, %f408;
	fma.rn.f32 	%f489, %f454, %f449, %f409;
	fma.rn.f32 	%f490, %f454, %f450, %f410;
	fma.rn.f32 	%f491, %f455, %f443, %f411;
	fma.rn.f32 	%f492, %f455, %f444, %f412;
	fma.rn.f32 	%f493, %f455, %f445, %f413;
	fma.rn.f32 	%f494, %f455, %f446, %f414;
	fma.rn.f32 	%f495, %f455, %f447, %f415;
	fma.rn.f32 	%f496, %f455, %f448, %f416;
	fma.rn.f32 	%f497, %f455, %f449, %f417;
	fma.rn.f32 	%f498, %f455, %f450, %f418;
	fma.rn.f32 	%f499, %f456, %f443, %f419;
	fma.rn.f32 	%f500, %f456, %f444, %f420;
	fma.rn.f32 	%f501, %f456, %f445, %f421;
	fma.rn.f32 	%f502, %f456, %f446, %f422;
	fma.rn.f32 	%f503, %f456, %f447, %f423;
	fma.rn.f32 	%f504, %f456, %f448, %f424;
	fma.rn.f32 	%f505, %f456, %f449, %f425;
	fma.rn.f32 	%f506, %f456, %f450, %f426;
	fma.rn.f32 	%f507, %f457, %f443, %f427;
	fma.rn.f32 	%f508, %f457, %f444, %f428;
	fma.rn.f32 	%f509, %f457, %f445, %f429;
	fma.rn.f32 	%f510, %f457, %f446, %f430;
	fma.rn.f32 	%f511, %f457, %f447, %f431;
	fma.rn.f32 	%f512, %f457, %f448, %f432;
	fma.rn.f32 	%f513, %f457, %f449, %f433;
	fma.rn.f32 	%f514, %f457, %f450, %f434;
	fma.rn.f32 	%f515, %f458, %f443, %f435;
	fma.rn.f32 	%f516, %f458, %f444, %f436;
	fma.rn.f32 	%f517, %f458, %f445, %f437;
	fma.rn.f32 	%f518, %f458, %f446, %f438;
	fma.rn.f32 	%f519, %f458, %f447, %f439;
	fma.rn.f32 	%f520, %f458, %f448, %f440;
	fma.rn.f32 	%f521, %f458, %f449, %f441;
	fma.rn.f32 	%f522, %f458, %f450, %f442;
	ld.shared.v4.f32 	{%f523, %f524, %f525, %f526}, [%r59+2048];
	ld.shared.v4.f32 	{%f527, %f528, %f529, %f530}, [%r59+2304];
	ld.shared.v4.f32 	{%f531, %f532, %f533, %f534}, [%r61+2048];
	ld.shared.v4.f32 	{%f535, %f536, %f537, %f538}, [%r61+2304];
	fma.rn.f32 	%f539, %f531, %f523, %f459;
	fma.rn.f32 	%f540, %f531, %f524, %f460;
	fma.rn.f32 	%f541, %f531, %f525, %f461;
	fma.rn.f32 	%f542, %f531, %f526, %f462;
	fma.rn.f32 	%f543, %f531, %f527, %f463;
	fma.rn.f32 	%f544, %f531, %f528, %f464;
	fma.rn.f32 	%f545, %f531, %f529, %f465;
	fma.rn.f32 	%f546, %f531, %f530, %f466;
	fma.rn.f32 	%f547, %f532, %f523, %f467;
	fma.rn.f32 	%f548, %f532, %f524, %f468;
	fma.rn.f32 	%f549, %f532, %f525, %f469;
	fma.rn.f32 	%f550, %f532, %f526, %f470;
	fma.rn.f32 	%f551, %f532, %f527, %f471;
	fma.rn.f32 	%f552, %f532, %f528, %f472;
	fma.rn.f32 	%f553, %f532, %f529, %f473;
	fma.rn.f32 	%f554, %f532, %f530, %f474;
	fma.rn.f32 	%f555, %f533, %f523, %f475;
	fma.rn.f32 	%f556, %f533, %f524, %f476;
	fma.rn.f32 	%f557, %f533, %f525, %f477;
	fma.rn.f32 	%f558, %f533, %f526, %f478;
	fma.rn.f32 	%f559, %f533, %f527, %f479;
	fma.rn.f32 	%f560, %f533, %f528, %f480;
	fma.rn.f32 	%f561, %f533, %f529, %f481;
	fma.rn.f32 	%f562, %f533, %f530, %f482;
	fma.rn.f32 	%f563, %f534, %f523, %f483;
	fma.rn.f32 	%f564, %f534, %f524, %f484;
	fma.rn.f32 	%f565, %f534, %f525, %f485;
	fma.rn.f32 	%f566, %f534, %f526, %f486;
	fma.rn.f32 	%f567, %f534, %f527, %f487;
	fma.rn.f32 	%f568, %f534, %f528, %f488;
	fma.rn.f32 	%f569, %f534, %f529, %f489;
	fma.rn.f32 	%f570, %f534, %f530, %f490;
	fma.rn.f32 	%f571, %f535, %f523, %f491;
	fma.rn.f32 	%f572, %f535, %f524, %f492;
	fma.rn.f32 	%f573, %f535, %f525, %f493;
	fma.rn.f32 	%f574, %f535, %f526, %f494;
	fma.rn.f32 	%f575, %f535, %f527, %f495;
	fma.rn.f32 	%f576, %f535, %f528, %f496;
	fma.rn.f32 	%f577, %f535, %f529, %f497;
	fma.rn.f32 	%f578, %f535, %f530, %f498;
	fma.rn.f32 	%f579, %f536, %f523, %f499;
	fma.rn.f32 	%f580, %f536, %f524, %f500;
	fma.rn.f32 	%f581, %f536, %f525, %f501;
	fma.rn.f32 	%f582, %f536, %f526, %f502;
	fma.rn.f32 	%f583, %f536, %f527, %f503;
	fma.rn.f32 	%f584, %f536, %f528, %f504;
	fma.rn.f32 	%f585, %f536, %f529, %f505;
	fma.rn.f32 	%f586, %f536, %f530, %f506;
	fma.rn.f32 	%f587, %f537, %f523, %f507;
	fma.rn.f32 	%f588, %f537, %f524, %f508;
	fma.rn.f32 	%f589, %f537, %f525, %f509;
	fma.rn.f32 	%f590, %f537, %f526, %f510;
	fma.rn.f32 	%f591, %f537, %f527, %f511;
	fma.rn.f32 	%f592, %f537, %f528, %f512;
	fma.rn.f32 	%f593, %f537, %f529, %f513;
	fma.rn.f32 	%f594, %f537, %f530, %f514;
	fma.rn.f32 	%f595, %f538, %f523, %f515;
	fma.rn.f32 	%f596, %f538, %f524, %f516;
	fma.rn.f32 	%f597, %f538, %f525, %f517;
	fma.rn.f32 	%f598, %f538, %f526, %f518;
	fma.rn.f32 	%f599, %f538, %f527, %f519;
	fma.rn.f32 	%f600, %f538, %f528, %f520;
	fma.rn.f32 	%f601, %f538, %f529, %f521;
	fma.rn.f32 	%f602, %f538, %f530, %f522;
	ld.shared.v4.f32 	{%f603, %f604, %f605, %f606}, [%r59+2560];
	ld.shared.v4.f32 	{%f607, %f608, %f609, %f610}, [%r59+2816];
	ld.shared.v4.f32 	{%f611, %f612, %f613, %f614}, [%r61+2560];
	ld.shared.v4.f32 	{%f615, %f616, %f617, %f618}, [%r61+2816];
	fma.rn.f32 	%f619, %f611, %f603, %f539;
	fma.rn.f32 	%f620, %f611, %f604, %f540;
	fma.rn.f32 	%f621, %f611, %f605, %f541;
	fma.rn.f32 	%f622, %f611, %f606, %f542;
	fma.rn.f32 	%f623, %f611, %f607, %f543;
	fma.rn.f32 	%f624, %f611, %f608, %f544;
	fma.rn.f32 	%f625, %f611, %f609, %f545;
	fma.rn.f32 	%f626, %f611, %f610, %f546;
	fma.rn.f32 	%f627, %f612, %f603, %f547;
	fma.rn.f32 	%f628, %f612, %f604, %f548;
	fma.rn.f32 	%f629, %f612, %f605, %f549;
	fma.rn.f32 	%f630, %f612, %f606, %f550;
	fma.rn.f32 	%f631, %f612, %f607, %f551;
	fma.rn.f32 	%f632, %f612, %f608, %f552;
	fma.rn.f32 	%f633, %f612, %f609, %f553;
	fma.rn.f32 	%f634, %f612, %f610, %f554;
	fma.rn.f32 	%f635, %f613, %f603, %f555;
	fma.rn.f32 	%f636, %f613, %f604, %f556;
	fma.rn.f32 	%f637, %f613, %f605, %f557;
	fma.rn.f32 	%f638, %f613, %f606, %f558;
	fma.rn.f32 	%f639, %f613, %f607, %f559;
	fma.rn.f32 	%f640, %f613, %f608, %f560;
	fma.rn.f32 	%f641, %f613, %f609, %f561;
	fma.rn.f32 	%f642, %f613, %f610, %f562;
	fma.rn.f32 	%f643, %f614, %f603, %f563;
	fma.rn.f32 	%f644, %f614, %f604, %f564;
	fma.rn.f32 	%f645, %f614, %f605, %f565;
	fma.rn.f32 	%f646, %f614, %f606, %f566;
	fma.rn.f32 	%f647, %f614, %f607, %f567;
	fma.rn.f32 	%f648, %f614, %f608, %f568;
	fma.rn.f32 	%f649, %f614, %f609, %f569;
	fma.rn.f32 	%f650, %f614, %f610, %f570;
	fma.rn.f32 	%f651, %f615, %f603, %f571;
	fma.rn.f32 	%f652, %f615, %f604, %f572;
	fma.rn.f32 	%f653, %f615, %f605, %f573;
	fma.rn.f32 	%f654, %f615, %f606, %f574;
	fma.rn.f32 	%f655, %f615, %f607, %f575;
	fma.rn.f32 	%f656, %f615, %f608, %f576;
	fma.rn.f32 	%f657, %f615, %f609, %f577;
	fma.rn.f32 	%f658, %f615, %f610, %f578;
	fma.rn.f32 	%f659, %f616, %f603, %f579;
	fma.rn.f32 	%f660, %f616, %f604, %f580;
	fma.rn.f32 	%f661, %f616, %f605, %f581;
	fma.rn.f32 	%f662, %f616, %f606, %f582;
	fma.rn.f32 	%f663, %f616, %f607, %f583;
	fma.rn.f32 	%f664, %f616, %f608, %f584;
	fma.rn.f32 	%f665, %f616, %f609, %f585;
	fma.rn.f32 	%f666, %f616, %f610, %f586;
	fma.rn.f32 	%f667, %f617, %f603, %f587;
	fma.rn.f32 	%f668, %f617, %f604, %f588;
	fma.rn.f32 	%f669, %f617, %f605, %f589;
	fma.rn.f32 	%f670, %f617, %f606, %f590;
	fma.rn.f32 	%f671, %f617, %f607, %f591;
	fma.rn.f32 	%f672, %f617, %f608, %f592;
	fma.rn.f32 	%f673, %f617, %f609, %f593;
	fma.rn.f32 	%f674, %f617, %f610, %f594;
	fma.rn.f32 	%f675, %f618, %f603, %f595;
	fma.rn.f32 	%f676, %f618, %f604, %f596;
	fma.rn.f32 	%f677, %f618, %f605, %f597;
	fma.rn.f32 	%f678, %f618, %f606, %f598;
	fma.rn.f32 	%f679, %f618, %f607, %f599;
	fma.rn.f32 	%f680, %f618, %f608, %f600;
	fma.rn.f32 	%f681, %f618, %f609, %f601;
	fma.rn.f32 	%f682, %f618, %f610, %f602;
	ld.shared.v4.f32 	{%f683, %f684, %f685, %f686}, [%r59+3072];
	ld.shared.v4.f32 	{%f687, %f688, %f689, %f690}, [%r59+3328];
	ld.shared.v4.f32 	{%f691, %f692, %f693, %f694}, [%r61+3072];
	ld.shared.v4.f32 	{%f695, %f696, %f697, %f698}, [%r61+3328];
	fma.rn.f32 	%f699, %f691, %f683, %f619;
	fma.rn.f32 	%f700, %f691, %f684, %f620;
	fma.rn.f32 	%f701, %f691, %f685, %f621;
	fma.rn.f32 	%f702, %f691, %f686, %f622;
	fma.rn.f32 	%f703, %f691, %f687, %f623;
	fma.rn.f32 	%f704, %f691, %f688, %f624;
	fma.rn.f32 	%f705, %f691, %f689, %f625;
	fma.rn.f32 	%f706, %f691, %f690, %f626;
	fma.rn.f32 	%f707, %f692, %f683, %f627;
	fma.rn.f32 	%f708, %f692, %f684, %f628;
	fma.rn.f32 	%f709, %f692, %f685, %f629;
	fma.rn.f32 	%f710, %f692, %f686, %f630;
	fma.rn.f32 	%f711, %f692, %f687, %f631;
	fma.rn.f32 	%f712, %f692, %f688, %f632;
	fma.rn.f32 	%f713, %f692, %f689, %f633;
	fma.rn.f32 	%f714, %f692, %f690, %f634;
	fma.rn.f32 	%f715, %f693, %f683, %f635;
	fma.rn.f32 	%f716, %f693, %f684, %f636;
	fma.rn.f32 	%f717, %f693, %f685, %f637;
	fma.rn.f32 	%f718, %f693, %f686, %f638;
	fma.rn.f32 	%f719, %f693, %f687, %f639;
	fma.rn.f32 	%f720, %f693, %f688, %f640;
	fma.rn.f32 	%f721, %f693, %f689, %f641;
	fma.rn.f32 	%f722, %f693, %f690, %f642;
	fma.rn.f32 	%f723, %f694, %f683, %f643;
	fma.rn.f32 	%f724, %f694, %f684, %f644;
	fma.rn.f32 	%f725, %f694, %f685, %f645;
	fma.rn.f32 	%f726, %f694, %f686, %f646;
	fma.rn.f32 	%f727, %f694, %f687, %f647;
	fma.rn.f32 	%f728, %f694, %f688, %f648;
	fma.rn.f32 	%f729, %f694, %f689, %f649;
	fma.rn.f32 	%f730, %f694, %f690, %f650;
	fma.rn.f32 	%f731, %f695, %f683, %f651;
	fma.rn.f32 	%f732, %f695, %f684, %f652;
	fma.rn.f32 	%f733, %f695, %f685, %f653;
	fma.rn.f32 	%f734, %f695, %f686, %f654;
	fma.rn.f32 	%f735, %f695, %f687, %f655;
	fma.rn.f32 	%f736, %f695, %f688, %f656;
	fma.rn.f32 	%f737, %f695, %f689, %f657;
	fma.rn.f32 	%f738, %f695, %f690, %f658;
	fma.rn.f32 	%f739, %f696, %f683, %f659;
	fma.rn.f32 	%f740, %f696, %f684, %f660;
	fma.rn.f32 	%f741, %f696, %f685, %f661;
	fma.rn.f32 	%f742, %f696, %f686, %f662;
	fma.rn.f32 	%f743, %f696, %f687, %f663;
	fma.rn.f32 	%f744, %f696, %f688, %f664;
	fma.rn.f32 	%f745, %f696, %f689, %f665;
	fma.rn.f32 	%f746, %f696, %f690, %f666;
	fma.rn.f32 	%f747, %f697, %f683, %f667;
	fma.rn.f32 	%f748, %f697, %f684, %f668;
	fma.rn.f32 	%f749, %f697, %f685, %f669;
	fma.rn.f32 	%f750, %f697, %f686, %f670;
	fma.rn.f32 	%f751, %f697, %f687, %f671;
	fma.rn.f32 	%f752, %f697, %f688, %f672;
	fma.rn.f32 	%f753, %f697, %f689, %f673;
	fma.rn.f32 	%f754, %f697, %f690, %f674;
	fma.rn.f32 	%f755, %f698, %f683, %f675;
	fma.rn.f32 	%f756, %f698, %f684, %f676;
	fma.rn.f32 	%f757, %f698, %f685, %f677;
	fma.rn.f32 	%f758, %f698, %f686, %f678;
	fma.rn.f32 	%f759, %f698, %f687, %f679;
	fma.rn.f32 	%f760, %f698, %f688, %f680;
	fma.rn.f32 	%f761, %f698, %f689, %f681;
	fma.rn.f32 	%f762, %f698, %f690, %f682;
	ld.shared.v4.f32 	{%f763, %f764, %f765, %f766}, [%r59+3584];
	ld.shared.v4.f32 	{%f767, %f768, %f769, %f770}, [%r59+3840];
	ld.shared.v4.f32 	{%f771, %f772, %f773, %f774}, [%r61+3584];
	ld.shared.v4.f32 	{%f775, %f776, %f777, %f778}, [%r61+3840];
	fma.rn.f32 	%f890, %f771, %f763, %f699;
	fma.rn.f32 	%f889, %f771, %f764, %f700;
	fma.rn.f32 	%f888, %f771, %f765, %f701;
	fma.rn.f32 	%f887, %f771, %f766, %f702;
	fma.rn.f32 	%f886, %f771, %f767, %f703;
	fma.rn.f32 	%f885, %f771, %f768, %f704;
	fma.rn.f32 	%f884, %f771, %f769, %f705;
	fma.rn.f32 	%f883, %f771, %f770, %f706;
	fma.rn.f32 	%f882, %f772, %f763, %f707;
	fma.rn.f32 	%f881, %f772, %f764, %f708;
	fma.rn.f32 	%f880, %f772, %f765, %f709;
	fma.rn.f32 	%f879, %f772, %f766, %f710;
	fma.rn.f32 	%f878, %f772, %f767, %f711;
	fma.rn.f32 	%f877, %f772, %f768, %f712;
	fma.rn.f32 	%f876, %f772, %f769, %f713;
	fma.rn.f32 	%f875, %f772, %f770, %f714;
	fma.rn.f32 	%f874, %f773, %f763, %f715;
	fma.rn.f32 	%f873, %f773, %f764, %f716;
	fma.rn.f32 	%f872, %f773, %f765, %f717;
	fma.rn.f32 	%f871, %f773, %f766, %f718;
	fma.rn.f32 	%f870, %f773, %f767, %f719;
	fma.rn.f32 	%f869, %f773, %f768, %f720;
	fma.rn.f32 	%f868, %f773, %f769, %f721;
	fma.rn.f32 	%f867, %f773, %f770, %f722;
	fma.rn.f32 	%f866, %f774, %f763, %f723;
	fma.rn.f32 	%f865, %f774, %f764, %f724;
	fma.rn.f32 	%f864, %f774, %f765, %f725;
	fma.rn.f32 	%f863, %f774, %f766, %f726;
	fma.rn.f32 	%f862, %f774, %f767, %f727;
	fma.rn.f32 	%f861, %f774, %f768, %f728;
	fma.rn.f32 	%f860, %f774, %f769, %f729;
	fma.rn.f32 	%f859, %f774, %f770, %f730;
	fma.rn.f32 	%f858, %f775, %f763, %f731;
	fma.rn.f32 	%f857, %f775, %f764, %f732;
	fma.rn.f32 	%f856, %f775, %f765, %f733;
	fma.rn.f32 	%f855, %f775, %f766, %f734;
	fma.rn.f32 	%f854, %f775, %f767, %f735;
	fma.rn.f32 	%f853, %f775, %f768, %f736;
	fma.rn.f32 	%f852, %f775, %f769, %f737;
	fma.rn.f32 	%f851, %f775, %f770, %f738;
	fma.rn.f32 	%f850, %f776, %f763, %f739;
	fma.rn.f32 	%f849, %f776, %f764, %f740;
	fma.rn.f32 	%f848, %f776, %f765, %f741;
	fma.rn.f32 	%f847, %f776, %f766, %f742;
	fma.rn.f32 	%f846, %f776, %f767, %f743;
	fma.rn.f32 	%f845, %f776, %f768, %f744;
	fma.rn.f32 	%f844, %f776, %f769, %f745;
	fma.rn.f32 	%f843, %f776, %f770, %f746;
	fma.rn.f32 	%f891, %f777, %f763, %f747;
	fma.rn.f32 	%f892, %f777, %f764, %f748;
	fma.rn.f32 	%f893, %f777, %f765, %f749;
	fma.rn.f32 	%f894, %f777, %f766, %f750;
	fma.rn.f32 	%f895, %f777, %f767, %f751;
	fma.rn.f32 	%f896, %f777, %f768, %f752;
	fma.rn.f32 	%f897, %f777, %f769, %f753;
	fma.rn.f32 	%f898, %f777, %f770, %f754;
	fma.rn.f32 	%f899, %f778, %f763, %f755;
	fma.rn.f32 	%f900, %f778, %f764, %f756;
	fma.rn.f32 	%f901, %f778, %f765, %f757;
	fma.rn.f32 	%f902, %f778, %f766, %f758;
	fma.rn.f32 	%f903, %f778, %f767, %f759;
	fma.rn.f32 	%f904, %f778, %f768, %f760;
	fma.rn.f32 	%f905, %f778, %f769, %f761;
	fma.rn.f32 	%f906, %f778, %f770, %f762;
	bar.sync 	0;
	add.s32 	%r213, %r213, 8;
	shl.b32 	%r62, %r146, 1;
	mul.wide.s32 	%rd25, %r62, 16;
	add.s64 	%rd75, %rd75, %rd25;
	setp.lt.s32 	%p3, %r213, %r148;
	@%p3 bra 	$L__BB1_3;
$L__BB1_4:
	ld.param.u32 	%r149, [matmul_kernel_v3_param_4];
	mov.u32 	%r63, %ctaid.x;
	shl.b32 	%r64, %r63, 7;
	mov.u32 	%r65, %tid.x;
	shl.b32 	%r66, %r65, 2;
	add.s32 	%r67, %r66, %r64;
	mov.u32 	%r68, %ctaid.y;
	shl.b32 	%r69, %r68, 7;
	mov.u32 	%r70, %tid.y;
	shl.b32 	%r71, %r70, 2;
	add.s32 	%r72, %r71, %r69;
	mul.lo.s32 	%r5, %r67, %r149;
	max.s32 	%r73, %r67, %r72;
	setp.lt.s32 	%p4, %r73, %r149;
	setp.le.u32 	%p5, %r67, %r72;
	and.pred  	%p6, %p4, %p5;
	@%p6 bra 	$L__BB1_5;
	bra.uni 	$L__BB1_6;
$L__BB1_5:
	ld.param.u64 	%rd70, [matmul_kernel_v3_param_1];
	add.s32 	%r74, %r72, %r5;
	cvta.to.global.u64 	%rd26, %rd70;
	mul.wide.u32 	%rd27, %r74, 4;
	add.s64 	%rd28, %rd26, %rd27;
	st.global.f32 	[%rd28], %f890;
$L__BB1_6:
	ld.param.u32 	%r150, [matmul_kernel_v3_param_4];
	ld.param.u64 	%rd71, [matmul_kernel_v3_param_1];
	add.s32 	%r8, %r72, 1;
	max.s32 	%r75, %r67, %r8;
	setp.ge.s32 	%p7, %r75, %r150;
	setp.gt.u32 	%p8, %r67, %r8;
	cvt.u64.u32 	%rd29, %r5;
	cvt.u64.u32 	%rd5, %r72;
	add.s64 	%rd30, %rd5, %rd29;
	cvta.to.global.u64 	%rd31, %rd71;
	shl.b64 	%rd32, %rd30, 2;
	add.s64 	%rd6, %rd31, %rd32;
	or.pred  	%p9, %p7, %p8;
	@%p9 bra 	$L__BB1_8;
	st.global.f32 	[%rd6+4], %f889;
$L__BB1_8:
	ld.param.u32 	%r151, [matmul_kernel_v3_param_4];
	add.s32 	%r9, %r72, 2;
	max.s32 	%r76, %r67, %r9;
	setp.ge.s32 	%p10, %r76, %r151;
	setp.gt.u32 	%p11, %r67, %r9;
	or.pred  	%p12, %p10, %p11;
	@%p12 bra 	$L__BB1_10;
	st.global.f32 	[%rd6+8], %f888;
$L__BB1_10:
	ld.param.u32 	%r152, [matmul_kernel_v3_param_4];
	add.s32 	%r10, %r72, 3;
	max.s32 	%r77, %r67, %r10;
	setp.ge.s32 	%p13, %r77, %r152;
	setp.gt.u32 	%p14, %r67, %r10;
	or.pred  	%p15, %p13, %p14;
	@%p15 bra 	$L__BB1_12;
	st.global.f32 	[%rd6+12], %f887;
$L__BB1_12:
	ld.param.u32 	%r153, [matmul_kernel_v3_param_4];
	add.s32 	%r11, %r72, 64;
	max.s32 	%r78, %r67, %r11;
	setp.ge.s32 	%p16, %r78, %r153;
	setp.gt.u32 	%p17, %r67, %r11;
	or.pred  	%p18, %p16, %p17;
	@%p18 bra 	$L__BB1_14;
	st.global.f32 	[%rd6+256], %f886;
$L__BB1_14:
	ld.param.u32 	%r154, [matmul_kernel_v3_param_4];
	add.s32 	%r12, %r72, 65;
	max.s32 	%r79, %r67, %r12;
	setp.ge.s32 	%p19, %r79, %r154;
	setp.gt.u32 	%p20, %r67, %r12;
	or.pred  	%p21, %p19, %p20;
	@%p21 bra 	$L__BB1_16;
	st.global.f32 	[%rd6+260], %f885;
$L__BB1_16:
	ld.param.u32 	%r155, [matmul_kernel_v3_param_4];
	add.s32 	%r13, %r72, 66;
	max.s32 	%r80, %r67, %r13;
	setp.ge.s32 	%p22, %r80, %r155;
	setp.gt.u32 	%p23, %r67, %r13;
	or.pred  	%p24, %p22, %p23;
	@%p24 bra 	$L__BB1_18;
	st.global.f32 	[%rd6+264], %f884;
$L__BB1_18:
	ld.param.u32 	%r156, [matmul_kernel_v3_param_4];
	add.s32 	%r14, %r72, 67;
	max.s32 	%r81, %r67, %r14;
	setp.ge.s32 	%p25, %r81, %r156;
	setp.gt.u32 	%p26, %r67, %r14;
	or.pred  	%p27, %p25, %p26;
	@%p27 bra 	$L__BB1_20;
	st.global.f32 	[%rd6+268], %f883;
$L__BB1_20:
	ld.param.u32 	%r157, [matmul_kernel_v3_param_4];
	add.s32 	%r15, %r67, 1;
	add.s32 	%r16, %r5, %r157;
	max.s32 	%r82, %r15, %r72;
	setp.ge.s32 	%p28, %r82, %r157;
	setp.ge.u32 	%p29, %r67, %r72;
	or.pred  	%p30, %p28, %p29;
	@%p30 bra 	$L__BB1_22;
	ld.param.u64 	%rd72, [matmul_kernel_v3_param_1];
	add.s32 	%r83, %r72, %r16;
	cvta.to.global.u64 	%rd33, %rd72;
	mul.wide.u32 	%rd34, %r83, 4;
	add.s64 	%rd35, %rd33, %rd34;
	st.global.f32 	[%rd35], %f882;
$L__BB1_22:
	ld.param.u32 	%r158, [matmul_kernel_v3_param_4];
	ld.param.u64 	%rd73, [matmul_kernel_v3_param_1];
	setp.gt.u32 	%p31, %r67, %r72;
	max.s32 	%r84, %r15, %r8;
	setp.ge.s32 	%p32, %r84, %r158;
	cvt.u64.u32 	%rd36, %r16;
	add.s64 	%rd37, %rd5, %rd36;
	cvta.to.global.u64 	%rd38, %rd73;
	shl.b64 	%rd39, %rd37, 2;
	add.s64 	%rd7, %rd38, %rd39;
	or.pred  	%p33, %p32, %p31;
	@%p33 bra 	$L__BB1_24;
	st.global.f32 	[%rd7+4], %f881;
$L__BB1_24:
	ld.param.u32 	%r159, [matmul_kernel_v3_param_4];
	max.s32 	%r85, %r15, %r9;
	setp.ge.s32 	%p34, %r85, %r159;
	setp.ge.u32 	%p35, %r67, %r9;
	or.pred  	%p36, %p34, %p35;
	@%p36 bra 	$L__BB1_26;
	st.global.f32 	[%rd7+8], %f880;
$L__BB1_26:
	ld.param.u32 	%r160, [matmul_kernel_v3_param_4];
	max.s32 	%r86, %r15, %r10;
	setp.ge.s32 	%p37, %r86, %r160;
	setp.ge.u32 	%p38, %r67, %r10;
	or.pred  	%p39, %p37, %p38;
	@%p39 bra 	$L__BB1_28;
	st.global.f32 	[%rd7+12], %f879;
$L__BB1_28:
	ld.param.u32 	%r161, [matmul_kernel_v3_param_4];
	max.s32 	%r87, %r15, %r11;
	setp.ge.s32 	%p40, %r87, %r161;
	setp.ge.u32 	%p41, %r67, %r11;
	or.pred  	%p42, %p40, %p41;
	@%p42 bra 	$L__BB1_30;
	st.global.f32 	[%rd7+256], %f878;
$L__BB1_30:
	ld.param.u32 	%r162, [matmul_kernel_v3_param_4];
	max.s32 	%r88, %r15, %r12;
	setp.ge.s32 	%p43, %r88, %r162;
	setp.ge.u32 	%p44, %r67, %r12;
	or.pred  	%p45, %p43, %p44;
	@%p45 bra 	$L__BB1_32;
	st.global.f32 	[%rd7+260], %f877;
$L__BB1_32:
	ld.param.u32 	%r163, [matmul_kernel_v3_param_4];
	max.s32 	%r89, %r15, %r13;
	setp.ge.s32 	%p46, %r89, %r163;
	setp.ge.u32 	%p47, %r67, %r13;
	or.pred  	%p48, %p46, %p47;
	@%p48 bra 	$L__BB1_34;
	st.global.f32 	[%rd7+264], %f876;
$L__BB1_34:
	ld.param.u32 	%r164, [matmul_kernel_v3_param_4];
	max.s32 	%r90, %r15, %r14;
	setp.ge.s32 	%p49, %r90, %r164;
	setp.ge.u32 	%p50, %r67, %r14;
	or.pred  	%p51, %p49, %p50;
	@%p51 bra 	$L__BB1_36;
	st.global.f32 	[%rd7+268], %f875;
$L__BB1_36:
	ld.param.u32 	%r165, [matmul_kernel_v3_param_4];
	ld.param.u64 	%rd74, [matmul_kernel_v3_param_1];
	cvta.to.global.u64 	%rd8, %rd74;
	add.s32 	%r17, %r67, 2;
	add.s32 	%r18, %r16, %r165;
	max.s32 	%r91, %r17, %r72;
	setp.ge.s32 	%p52, %r91, %r165;
	setp.gt.u32 	%p53, %r17, %r72;
	or.pred  	%p54, %p52, %p53;
	@%p54 bra 	$L__BB1_38;
	add.s32 	%r92, %r72, %r18;
	mul.wide.u32 	%rd40, %r92, 4;
	add.s64 	%rd41, %rd8, %rd40;
	st.global.f32 	[%rd41], %f874;
$L__BB1_38:
	ld.param.u32 	%r166, [matmul_kernel_v3_param_4];
	max.s32 	%r93, %r17, %r8;
	setp.ge.s32 	%p55, %r93, %r166;
	setp.gt.u32 	%p56, %r17, %r8;
	cvt.u64.u32 	%rd42, %r18;
	add.s64 	%rd43, %rd5, %rd42;
	shl.b64 	%rd44, %rd43, 2;
	add.s64 	%rd9, %rd8, %rd44;
	or.pred  	%p57, %p55, %p56;
	@%p57 bra 	$L__BB1_40;
	st.global.f32 	[%rd9+4], %f873;
$L__BB1_40:
	ld.param.u32 	%r167, [matmul_kernel_v3_param_4];
	setp.gt.u32 	%p58, %r67, %r72;
	max.s32 	%r94, %r17, %r9;
	setp.ge.s32 	%p59, %r94, %r167;
	or.pred  	%p60, %p59, %p58;
	@%p60 bra 	$L__BB1_42;
	st.global.f32 	[%rd9+8], %f872;
$L__BB1_42:
	ld.param.u32 	%r168, [matmul_kernel_v3_param_4];
	max.s32 	%r95, %r17, %r10;
	setp.ge.s32 	%p61, %r95, %r168;
	setp.gt.u32 	%p62, %r17, %r10;
	or.pred  	%p63, %p61, %p62;
	@%p63 bra 	$L__BB1_44;
	st.global.f32 	[%rd9+12], %f871;
$L__BB1_44:
	ld.param.u32 	%r169, [matmul_kernel_v3_param_4];
	max.s32 	%r96, %r17, %r11;
	setp.ge.s32 	%p64, %r96, %r169;
	setp.gt.u32 	%p65, %r17, %r11;
	or.pred  	%p66, %p64, %p65;
	@%p66 bra 	$L__BB1_46;
	st.global.f32 	[%rd9+256], %f870;
$L__BB1_46:
	ld.param.u32 	%r170, [matmul_kernel_v3_param_4];
	max.s32 	%r97, %r17, %r12;
	setp.ge.s32 	%p67, %r97, %r170;
	setp.gt.u32 	%p68, %r17, %r12;
	or.pred  	%p69, %p67, %p68;
	@%p69 bra 	$L__BB1_48;
	st.global.f32 	[%rd9+260], %f869;
$L__BB1_48:
	ld.param.u32 	%r171, [matmul_kernel_v3_param_4];
	max.s32 	%r98, %r17, %r13;
	setp.ge.s32 	%p70, %r98, %r171;
	setp.gt.u32 	%p71, %r17, %r13;
	or.pred  	%p72, %p70, %p71;
	@%p72 bra 	$L__BB1_50;
	st.global.f32 	[%rd9+264], %f868;
$L__BB1_50:
	ld.param.u32 	%r172, [matmul_kernel_v3_param_4];
	max.s32 	%r99, %r17, %r14;
	setp.ge.s32 	%p73, %r99, %r172;
	setp.gt.u32 	%p74, %r17, %r14;
	or.pred  	%p75, %p73, %p74;
	@%p75 bra 	$L__BB1_52;
	st.global.f32 	[%rd9+268], %f867;
$L__BB1_52:
	ld.param.u32 	%r173, [matmul_kernel_v3_param_4];
	add.s32 	%r19, %r67, 3;
	add.s32 	%r20, %r18, %r173;
	max.s32 	%r100, %r19, %r72;
	setp.ge.s32 	%p76, %r100, %r173;
	setp.gt.u32 	%p77, %r19, %r72;
	or.pred  	%p78, %p76, %p77;
	@%p78 bra 	$L__BB1_54;
	add.s32 	%r101, %r72, %r20;
	mul.wide.u32 	%rd45, %r101, 4;
	add.s64 	%rd46, %rd8, %rd45;
	st.global.f32 	[%rd46], %f866;
$L__BB1_54:
	ld.param.u32 	%r174, [matmul_kernel_v3_param_4];
	max.s32 	%r102, %r19, %r8;
	setp.ge.s32 	%p79, %r102, %r174;
	setp.gt.u32 	%p80, %r19, %r8;
	cvt.u64.u32 	%rd47, %r20;
	add.s64 	%rd48, %rd5, %rd47;
	shl.b64 	%rd49, %rd48, 2;
	add.s64 	%rd10, %rd8, %rd49;
	or.pred  	%p81, %p79, %p80;
	@%p81 bra 	$L__BB1_56;
	st.global.f32 	[%rd10+4], %f865;
$L__BB1_56:
	ld.param.u32 	%r175, [matmul_kernel_v3_param_4];
	max.s32 	%r103, %r19, %r9;
	setp.ge.s32 	%p82, %r103, %r175;
	setp.gt.u32 	%p83, %r19, %r9;
	or.pred  	%p84, %p82, %p83;
	@%p84 bra 	$L__BB1_58;
	st.global.f32 	[%rd10+8], %f864;
$L__BB1_58:
	ld.param.u32 	%r176, [matmul_kernel_v3_param_4];
	setp.gt.u32 	%p85, %r67, %r72;
	max.s32 	%r104, %r19, %r10;
	setp.ge.s32 	%p86, %r104, %r176;
	or.pred  	%p87, %p86, %p85;
	@%p87 bra 	$L__BB1_60;
	st.global.f32 	[%rd10+12], %f863;
$L__BB1_60:
	ld.param.u32 	%r177, [matmul_kernel_v3_param_4];
	max.s32 	%r105, %r19, %r11;
	setp.ge.s32 	%p88, %r105, %r177;
	setp.gt.u32 	%p89, %r19, %r11;
	or.pred  	%p90, %p88, %p89;
	@%p90 bra 	$L__BB1_62;
	st.global.f32 	[%rd10+256], %f862;
$L__BB1_62:
	ld.param.u32 	%r178, [matmul_kernel_v3_param_4];
	max.s32 	%r106, %r19, %r12;
	setp.ge.s32 	%p91, %r106, %r178;
	setp.gt.u32 	%p92, %r19, %r12;
	or.pred  	%p93, %p91, %p92;
	@%p93 bra 	$L__BB1_64;
	st.global.f32 	[%rd10+260], %f861;
$L__BB1_64:
	ld.param.u32 	%r179, [matmul_kernel_v3_param_4];
	max.s32 	%r107, %r19, %r13;
	setp.ge.s32 	%p94, %r107, %r179;
	setp.gt.u32 	%p95, %r19, %r13;
	or.pred  	%p96, %p94, %p95;
	@%p96 bra 	$L__BB1_66;
	st.global.f32 	[%rd10+264], %f860;
$L__BB1_66:
	ld.param.u32 	%r180, [matmul_kernel_v3_param_4];
	max.s32 	%r108, %r19, %r14;
	setp.ge.s32 	%p97, %r108, %r180;
	setp.gt.u32 	%p98, %r19, %r14;
	or.pred  	%p99, %p97, %p98;
	@%p99 bra 	$L__BB1_68;
	st.global.f32 	[%rd10+268], %f859;
$L__BB1_68:
	ld.param.u32 	%r181, [matmul_kernel_v3_param_4];
	add.s32 	%r21, %r67, 64;
	mad.lo.s32 	%r22, %r181, 61, %r20;
	max.s32 	%r109, %r21, %r72;
	setp.ge.s32 	%p100, %r109, %r181;
	setp.gt.u32 	%p101, %r21, %r72;
	or.pred  	%p102, %p100, %p101;
	@%p102 bra 	$L__BB1_70;
	add.s32 	%r110, %r72, %r22;
	mul.wide.u32 	%rd50, %r110, 4;
	add.s64 	%rd51, %rd8, %rd50;
	st.global.f32 	[%rd51], %f858;
$L__BB1_70:
	ld.param.u32 	%r182, [matmul_kernel_v3_param_4];
	max.s32 	%r111, %r21, %r8;
	setp.ge.s32 	%p103, %r111, %r182;
	setp.gt.u32 	%p104, %r21, %r8;
	cvt.u64.u32 	%rd52, %r22;
	add.s64 	%rd53, %rd5, %rd52;
	shl.b64 	%rd54, %rd53, 2;
	add.s64 	%rd11, %rd8, %rd54;
	or.pred  	%p105, %p103, %p104;
	@%p105 bra 	$L__BB1_72;
	st.global.f32 	[%rd11+4], %f857;
$L__BB1_72:
	ld.param.u32 	%r183, [matmul_kernel_v3_param_4];
	max.s32 	%r112, %r21, %r9;
	setp.ge.s32 	%p106, %r112, %r183;
	setp.gt.u32 	%p107, %r21, %r9;
	or.pred  	%p108, %p106, %p107;
	@%p108 bra 	$L__BB1_74;
	st.global.f32 	[%rd11+8], %f856;
$L__BB1_74:
	ld.param.u32 	%r184, [matmul_kernel_v3_param_4];
	max.s32 	%r113, %r21, %r10;
	setp.ge.s32 	%p109, %r113, %r184;
	setp.gt.u32 	%p110, %r21, %r10;
	or.pred  	%p111, %p109, %p110;
	@%p111 bra 	$L__BB1_76;
	st.global.f32 	[%rd11+12], %f855;
$L__BB1_76:
	ld.param.u32 	%r185, [matmul_kernel_v3_param_4];
	setp.gt.u32 	%p112, %r67, %r72;
	max.s32 	%r114, %r21, %r11;
	setp.ge.s32 	%p113, %r114, %r185;
	or.pred  	%p114, %p113, %p112;
	@%p114 bra 	$L__BB1_78;
	st.global.f32 	[%rd11+256], %f854;
$L__BB1_78:
	ld.param.u32 	%r186, [matmul_kernel_v3_param_4];
	max.s32 	%r115, %r21, %r12;
	setp.ge.s32 	%p115, %r115, %r186;
	setp.gt.u32 	%p116, %r21, %r12;
	or.pred  	%p117, %p115, %p116;
	@%p117 bra 	$L__BB1_80;
	st.global.f32 	[%rd11+260], %f853;
$L__BB1_80:
	ld.param.u32 	%r187, [matmul_kernel_v3_param_4];
	max.s32 	%r116, %r21, %r13;
	setp.ge.s32 	%p118, %r116, %r187;
	setp.gt.u32 	%p119, %r21, %r13;
	or.pred  	%p120, %p118, %p119;
	@%p120 bra 	$L__BB1_82;
	st.global.f32 	[%rd11+264], %f852;
$L__BB1_82:
	ld.param.u32 	%r188, [matmul_kernel_v3_param_4];
	max.s32 	%r117, %r21, %r14;
	setp.ge.s32 	%p121, %r117, %r188;
	setp.gt.u32 	%p122, %r21, %r14;
	or.pred  	%p123, %p121, %p122;
	@%p123 bra 	$L__BB1_84;
	st.global.f32 	[%rd11+268], %f851;
$L__BB1_84:
	ld.param.u32 	%r189, [matmul_kernel_v3_param_4];
	add.s32 	%r23, %r67, 65;
	add.s32 	%r24, %r22, %r189;
	max.s32 	%r118, %r23, %r72;
	setp.ge.s32 	%p124, %r118, %r189;
	setp.gt.u32 	%p125, %r23, %r72;
	or.pred  	%p126, %p124, %p125;
	@%p126 bra 	$L__BB1_86;
	add.s32 	%r119, %r72, %r24;
	mul.wide.u32 	%rd55, %r119, 4;
	add.s64 	%rd56, %rd8, %rd55;
	st.global.f32 	[%rd56], %f850;
$L__BB1_86:
	ld.param.u32 	%r190, [matmul_kernel_v3_param_4];
	max.s32 	%r120, %r23, %r8;
	setp.ge.s32 	%p127, %r120, %r190;
	setp.gt.u32 	%p128, %r23, %r8;
	cvt.u64.u32 	%rd57, %r24;
	add.s64 	%rd58, %rd5, %rd57;
	shl.b64 	%rd59, %rd58, 2;
	add.s64 	%rd12, %rd8, %rd59;
	or.pred  	%p129, %p127, %p128;
	@%p129 bra 	$L__BB1_88;
	st.global.f32 	[%rd12+4], %f849;
$L__BB1_88:
	ld.param.u32 	%r191, [matmul_kernel_v3_param_4];
	max.s32 	%r121, %r23, %r9;
	setp.ge.s32 	%p130, %r121, %r191;
	setp.gt.u32 	%p131, %r23, %r9;
	or.pred  	%p132, %p130, %p131;
	@%p132 bra 	$L__BB1_90;
	st.global.f32 	[%rd12+8], %f848;
$L__BB1_90:
	ld.param.u32 	%r192, [matmul_kernel_v3_param_4];
	max.s32 	%r122, %r23, %r10;
	setp.ge.s32 	%p133, %r122, %r192;
	setp.gt.u32 	%p134, %r23, %r10;
	or.pred  	%p135, %p133, %p134;
	@%p135 bra 	$L__BB1_92;
	st.global.f32 	[%rd12+12], %f847;
$L__BB1_92:
	ld.param.u32 	%r193, [matmul_kernel_v3_param_4];
	max.s32 	%r123, %r23, %r11;
	setp.ge.s32 	%p136, %r123, %r193;
	setp.gt.u32 	%p137, %r23, %r11;
	or.pred  	%p138, %p136, %p137;
	@%p138 bra 	$L__BB1_94;
	st.global.f32 	[%rd12+256], %f846;
$L__BB1_94:
	ld.param.u32 	%r194, [matmul_kernel_v3_param_4];
	setp.gt.u32 	%p139, %r67, %r72;
	max.s32 	%r124, %r23, %r12;
	setp.ge.s32 	%p140, %r124, %r194;
	or.pred  	%p141, %p140, %p139;
	@%p141 bra 	$L__BB1_96;
	st.global.f32 	[%rd12+260], %f845;
$L__BB1_96:
	ld.param.u32 	%r195, [matmul_kernel_v3_param_4];
	max.s32 	%r125, %r23, %r13;
	setp.ge.s32 	%p142, %r125, %r195;
	setp.gt.u32 	%p143, %r23, %r13;
	or.pred  	%p144, %p142, %p143;
	@%p144 bra 	$L__BB1_98;
	st.global.f32 	[%rd12+264], %f844;
$L__BB1_98:
	ld.param.u32 	%r196, [matmul_kernel_v3_param_4];
	max.s32 	%r126, %r23, %r14;
	setp.ge.s32 	%p145, %r126, %r196;
	setp.gt.u32 	%p146, %r23, %r14;
	or.pred  	%p147, %p145, %p146;
	@%p147 bra 	$L__BB1_100;
	st.global.f32 	[%rd12+268], %f843;
$L__BB1_100:
	ld.param.u32 	%r197, [matmul_kernel_v3_param_4];
	add.s32 	%r25, %r67, 66;
	add.s32 	%r26, %r24, %r197;
	max.s32 	%r127, %r25, %r72;
	setp.ge.s32 	%p148, %r127, %r197;
	setp.gt.u32 	%p149, %r25, %r72;
	or.pred  	%p150, %p148, %p149;
	@%p150 bra 	$L__BB1_102;
	add.s32 	%r128, %r72, %r26;
	mul.wide.u32 	%rd60, %r128, 4;
	add.s64 	%rd61, %rd8, %rd60;
	st.global.f32 	[%rd61], %f891;
$L__BB1_102:
	ld.param.u32 	%r198, [matmul_kernel_v3_param_4];
	max.s32 	%r129, %r25, %r8;
	setp.ge.s32 	%p151, %r129, %r198;
	setp.gt.u32 	%p152, %r25, %r8;
	cvt.u64.u32 	%rd62, %r26;
	add.s64 	%rd63, %rd5, %rd62;
	shl.b64 	%rd64, %rd63, 2;
	add.s64 	%rd13, %rd8, %rd64;
	or.pred  	%p153, %p151, %p152;
	@%p153 bra 	$L__BB1_104;
	st.global.f32 	[%rd13+4], %f892;
$L__BB1_104:
	ld.param.u32 	%r199, [matmul_kernel_v3_param_4];
	max.s32 	%r130, %r25, %r9;
	setp.ge.s32 	%p154, %r130, %r199;
	setp.gt.u32 	%p155, %r25, %r9;
	or.pred  	%p156, %p154, %p155;
	@%p156 bra 	$L__BB1_106;
	st.global.f32 	[%rd13+8], %f893;
$L__BB1_106:
	ld.param.u32 	%r200, [matmul_kernel_v3_param_4];
	max.s32 	%r131, %r25, %r10;
	setp.ge.s32 	%p157, %r131, %r200;
	setp.gt.u32 	%p158, %r25, %r10;
	or.pred  	%p159, %p157, %p158;
	@%p159 bra 	$L__BB1_108;
	st.global.f32 	[%rd13+12], %f894;
$L__BB1_108:
	ld.param.u32 	%r201, [matmul_kernel_v3_param_4];
	max.s32 	%r132, %r25, %r11;
	setp.ge.s32 	%p160, %r132, %r201;
	setp.gt.u32 	%p161, %r25, %r11;
	or.pred  	%p162, %p160, %p161;
	@%p162 bra 	$L__BB1_110;
	st.global.f32 	[%rd13+256], %f895;
$L__BB1_110:
	ld.param.u32 	%r202, [matmul_kernel_v3_param_4];
	max.s32 	%r133, %r25, %r12;
	setp.ge.s32 	%p163, %r133, %r202;
	setp.gt.u32 	%p164, %r25, %r12;
	or.pred  	%p165, %p163, %p164;
	@%p165 bra 	$L__BB1_112;
	st.global.f32 	[%rd13+260], %f896;
$L__BB1_112:
	ld.param.u32 	%r203, [matmul_kernel_v3_param_4];
	setp.gt.u32 	%p166, %r67, %r72;
	max.s32 	%r134, %r25, %r13;
	setp.ge.s32 	%p167, %r134, %r203;
	or.pred  	%p168, %p167, %p166;
	@%p168 bra 	$L__BB1_114;
	st.global.f32 	[%rd13+264], %f897;
$L__BB1_114:
	ld.param.u32 	%r204, [matmul_kernel_v3_param_4];
	max.s32 	%r135, %r25, %r14;
	setp.ge.s32 	%p169, %r135, %r204;
	setp.gt.u32 	%p170, %r25, %r14;
	or.pred  	%p171, %p169, %p170;
	@%p171 bra 	$L__BB1_116;
	st.global.f32 	[%rd13+268], %f898;
$L__BB1_116:
	ld.param.u32 	%r205, [matmul_kernel_v3_param_4];
	add.s32 	%r27, %r67, 67;
	add.s32 	%r28, %r26, %r205;
	max.s32 	%r136, %r27, %r72;
	setp.ge.s32 	%p172, %r136, %r205;
	setp.gt.u32 	%p173, %r27, %r72;
	or.pred  	%p174, %p172, %p173;
	@%p174 bra 	$L__BB1_118;
	add.s32 	%r137, %r72, %r28;
	mul.wide.u32 	%rd65, %r137, 4;
	add.s64 	%rd66, %rd8, %rd65;
	st.global.f32 	[%rd66], %f899;
$L__BB1_118:
	ld.param.u32 	%r206, [matmul_kernel_v3_param_4];
	max.s32 	%r138, %r27, %r8;
	setp.ge.s32 	%p175, %r138, %r206;
	setp.gt.u32 	%p176, %r27, %r8;
	cvt.u64.u32 	%rd67, %r28;
	add.s64 	%rd68, %rd5, %rd67;
	shl.b64 	%rd69, %rd68, 2;
	add.s64 	%rd14, %rd8, %rd69;
	or.pred  	%p177, %p175, %p176;
	@%p177 bra 	$L__BB1_120;
	st.global.f32 	[%rd14+4], %f900;
$L__BB1_120:
	ld.param.u32 	%r207, [matmul_kernel_v3_param_4];
	max.s32 	%r139, %r27, %r9;
	setp.ge.s32 	%p178, %r139, %r207;
	setp.gt.u32 	%p179, %r27, %r9;
	or.pred  	%p180, %p178, %p179;
	@%p180 bra 	$L__BB1_122;
	st.global.f32 	[%rd14+8], %f901;
$L__BB1_122:
	ld.param.u32 	%r208, [matmul_kernel_v3_param_4];
	max.s32 	%r140, %r27, %r10;
	setp.ge.s32 	%p181, %r140, %r208;
	setp.gt.u32 	%p182, %r27, %r10;
	or.pred  	%p183, %p181, %p182;
	@%p183 bra 	$L__BB1_124;
	st.global.f32 	[%rd14+12], %f902;
$L__BB1_124:
	ld.param.u32 	%r209, [matmul_kernel_v3_param_4];
	max.s32 	%r141, %r27, %r11;
	setp.ge.s32 	%p184, %r141, %r209;
	setp.gt.u32 	%p185, %r27, %r11;
	or.pred  	%p186, %p184, %p185;
	@%p186 bra 	$L__BB1_126;
	st.global.f32 	[%rd14+256], %f903;
$L__BB1_126:
	ld.param.u32 	%r210, [matmul_kernel_v3_param_4];
	max.s32 	%r142, %r27, %r12;
	setp.ge.s32 	%p187, %r142, %r210;
	setp.gt.u32 	%p188, %r27, %r12;
	or.pred  	%p189, %p187, %p188;
	@%p189 bra 	$L__BB1_128;
	st.global.f32 	[%rd14+260], %f904;
$L__BB1_128:
	ld.param.u32 	%r211, [matmul_kernel_v3_param_4];
	max.s32 	%r143, %r27, %r13;
	setp.ge.s32 	%p190, %r143, %r211;
	setp.gt.u32 	%p191, %r27, %r13;
	or.pred  	%p192, %p190, %p191;
	@%p192 bra 	$L__BB1_130;
	st.global.f32 	[%rd14+264], %f905;
$L__BB1_130:
	ld.param.u32 	%r212, [matmul_kernel_v3_param_4];
	setp.gt.u32 	%p193, %r67, %r72;
	max.s32 	%r144, %r27, %r14;
	setp.ge.s32 	%p194, %r144, %r212;
	or.pred  	%p195, %p194, %p193;
	@%p195 bra 	$L__BB1_132;
	st.global.f32 	[%rd14+268], %f906;
$L__BB1_132:
	ret;

}


// ===== COMPILED SASS (sm_100) =====

	.target	sm_100

	.elftype	@"ET_EXEC"


//--------------------- .note.nv.tkinfo           --------------------------
	.section	.note.nv.tkinfo,"",@"SHT_NOTE"
	.sectionflags	@"SHF_NOTE_NV_TKINFO"
	.tkinfo
        /*0018*/ 	.word	0x00000002
        /*0030*/ 	.string	""
        /*0030*/ 	.string	"ptxas"
        /*0030*/ 	.string	"Cuda compilation tools, release 13.0, V13.0.88"
        /*0030*/ 	.string	"Build cuda_13.0.r13.0/compiler.36424714_0"
        /*0030*/ 	.string	"-arch sm_100 -m 64 "



//--------------------- .note.nv.cuinfo           --------------------------
	.section	.note.nv.cuinfo,"",@"SHT_NOTE"
	.sectionflags	@"SHF_NOTE_NV_CUINFO"
        /*0018*/ 	.short	0x0002
        /*001a*/ 	.short	0x0064
        /*001c*/ 	.short	0x0082
	.zero		2


//--------------------- .nv.info                  --------------------------
	.section	.nv.info,"",@"SHT_CUDA_INFO"
	.align	4


	//----- nvinfo : EIATTR_REGCOUNT
	.align		4
        /*0000*/ 	.byte	0x04, 0x2f
        /*0002*/ 	.short	(.L_1 - .L_0)
	.align		4
.L_0:
        /*0004*/ 	.word	index@(preprocess_kernel)
        /*0008*/ 	.word	0x00000020


	//----- nvinfo : EIATTR_FRAME_SIZE
	.align		4
.L_1:
        /*000c*/ 	.byte	0x04, 0x11
        /*000e*/ 	.short	(.L_3 - .L_2)
	.align		4
.L_2:
        /*0010*/ 	.word	index@($__internal_2_$__cuda_sm20_dsqrt_rn_f64_mediumpath_v1)
        /*0014*/ 	.word	0x00000000


	//----- nvinfo : EIATTR_FRAME_SIZE
	.align		4
.L_3:
        /*0018*/ 	.byte	0x04, 0x11
        /*001a*/ 	.short	(.L_5 - .L_4)
	.align		4
.L_4:
        /*001c*/ 	.word	index@($__internal_1_$__cuda_sm20_div_rn_f64_full)
        /*0020*/ 	.word	0x00000000


	//----- nvinfo : EIATTR_FRAME_SIZE
	.align		4
.L_5:
        /*0024*/ 	.byte	0x04, 0x11
        /*0026*/ 	.short	(.L_7 - .L_6)
	.align		4
.L_6:
        /*0028*/ 	.word	index@($__internal_0_$__cuda_sm20_dblrcp_rn_slowpath_v3)
        /*002c*/ 	.word	0x00000000


	//----- nvinfo : EIATTR_FRAME_SIZE
	.align		4
.L_7:
        /*0030*/ 	.byte	0x04, 0x11
        /*0032*/ 	.short	(.L_9 - .L_8)
	.align		4
.L_8:
        /*0034*/ 	.word	index@(preprocess_kernel)
        /*0038*/ 	.word	0x00000000


	//----- nvinfo : EIATTR_REGCOUNT
	.align		4
.L_9:
        /*003c*/ 	.byte	0x04, 0x2f
        /*003e*/ 	.short	(.L_11 - .L_10)
	.align		4
.L_10:
        /*0040*/ 	.word	index@(matmul_kernel_v3)
        /*0044*/ 	.word	0x00000067


	//----- nvinfo : EIATTR_FRAME_SIZE
	.align		4
.L_11:
        /*0048*/ 	.byte	0x04, 0x11
        /*004a*/ 	.short	(.L_13 - .L_12)
	.align		4
.L_12:
        /*004c*/ 	.word	index@(matmul_kernel_v3)
        /*0050*/ 	.word	0x00000000


	//----- nvinfo : EIATTR_MIN_STACK_SIZE
	.align		4
.L_13:
        /*0054*/ 	.byte	0x04, 0x12
        /*0056*/ 	.short	(.L_15 - .L_14)
	.align		4
.L_14:
        /*0058*/ 	.word	index@(matmul_kernel_v3)
        /*005c*/ 	.word	0x00000000


	//----- nvinfo : EIATTR_MIN_STACK_SIZE
	.align		4
.L_15:
        /*0060*/ 	.byte	0x04, 0x12
        /*0062*/ 	.short	(.L_17 - .L_16)
	.align		4
.L_16:
        /*0064*/ 	.word	index@(preprocess_kernel)
        /*0068*/ 	.word	0x00000000
.L_17:


//--------------------- .nv.compat                --------------------------
	.section	.nv.compat,"",@"SHT_CUDA_COMPAT_INFO"
	.align	4
        /*0000*/ 	.byte	0x02, 0x09, 0x00, 0x00, 0x02, 0x02, 0x01, 0x00, 0x02, 0x05, 0x05, 0x00, 0x03, 0x07, 0x01, 0x01
        /*0010*/ 	.byte	0x02, 0x03, 0x00, 0x00, 0x02, 0x06, 0x01, 0x00, 0x04, 0x0b, 0x08, 0x00, 0x01, 0x00, 0x00, 0x00
        /*0020*/ 	.byte	0x00, 0x00, 0x00, 0x00


//--------------------- .nv.info.matmul_kernel_v3 --------------------------
	.section	.nv.info.matmul_kernel_v3,"",@"SHT_CUDA_INFO"
	.sectionflags	@""
	.align	4


	//----- nvinfo : EIATTR_CUDA_API_VERSION
	.align		4
        /*0000*/ 	.byte	0x04, 0x37
        /*0002*/ 	.short	(.L_19 - .L_18)
.L_18:
        /*0004*/ 	.word	0x00000082


	//----- nvinfo : EIATTR_KPARAM_INFO
	.align		4
.L_19:
        /*0008*/ 	.byte	0x04, 0x17
        /*000a*/ 	.short	(.L_21 - .L_20)
.L_20:
        /*000c*/ 	.word	0x00000000
        /*0010*/ 	.short	0x0005
        /*0012*/ 	.short	0x001c
        /*0014*/ 	.byte	0x00, 0xf0, 0x11, 0x00


	//----- nvinfo : EIATTR_KPARAM_INFO
	.align		4
.L_21:
        /*0018*/ 	.byte	0x04, 0x17
        /*001a*/ 	.short	(.L_23 - .L_22)
.L_22:
        /*001c*/ 	.word	0x00000000
        /*0020*/ 	.short	0x0004
        /*0022*/ 	.short	0x0018
        /*0024*/ 	.byte	0x00, 0xf0, 0x11, 0x00


	//----- nvinfo : EIATTR_KPARAM_INFO
	.align		4
.L_23:
        /*0028*/ 	.byte	0x04, 0x17
        /*002a*/ 	.short	(.L_25 - .L_24)
.L_24:
        /*002c*/ 	.word	0x00000000
        /*0030*/ 	.short	0x0003
        /*0032*/ 	.short	0x0014
        /*0034*/ 	.byte	0x00, 0xf0, 0x11, 0x00


	//----- nvinfo : EIATTR_KPARAM_INFO
	.align		4
.L_25:
        /*0038*/ 	.byte	0x04, 0x17
        /*003a*/ 	.short	(.L_27 - .L_26)
.L_26:
        /*003c*/ 	.word	0x00000000
        /*0040*/ 	.short	0x0002
        /*0042*/ 	.short	0x0010
        /*0044*/ 	.byte	0x00, 0xf0, 0x11, 0x00


	//----- nvinfo : EIATTR_KPARAM_INFO
	.align		4
.L_27:
        /*0048*/ 	.byte	0x04, 0x17
        /*004a*/ 	.short	(.L_29 - .L_28)
.L_28:
        /*004c*/ 	.word	0x00000000
        /*0050*/ 	.short	0x0001
        /*0052*/ 	.short	0x0008
        /*0054*/ 	.byte	0x00, 0xf5, 0x21, 0x00


	//----- nvinfo : EIATTR_KPARAM_INFO
	.align		4
.L_29:
        /*0058*/ 	.byte	0x04, 0x17
        /*005a*/ 	.short	(.L_31 - .L_30)
.L_30:
        /*005c*/ 	.word	0x00000000
        /*0060*/ 	.short	0x0000
        /*0062*/ 	.short	0x0000
        /*0064*/ 	.byte	0x00, 0xf5, 0x21, 0x00


	//----- nvinfo : EIATTR_SPARSE_MMA_MASK
	.align		4
.L_31:
        /*0068*/ 	.byte	0x03, 0x50
        /*006a*/ 	.short	0x0000


	//----- nvinfo : EIATTR_MAXREG_COUNT
	.align		4
        /*006c*/ 	.byte	0x03, 0x1b
        /*006e*/ 	.short	0x00ff


	//----- nvinfo : EIATTR_NUM_BARRIERS
	.align		4
        /*0070*/ 	.byte	0x02, 0x4c
        /*0072*/ 	.byte	0x01
	.zero		1


	//----- nvinfo : EIATTR_MERCURY_ISA_VERSION
	.align		4
        /*0074*/ 	.byte	0x03, 0x5f
        /*0076*/ 	.short	0x0101


	//----- nvinfo : EIATTR_VRC_CTA_INIT_COUNT
	.align		4
        /*0078*/ 	.byte	0x02, 0x4a
	.zero		1
	.zero		1


	//----- nvinfo : EIATTR_EXIT_INSTR_OFFSETS
	.align		4
        /*007c*/ 	.byte	0x04, 0x1c
        /*007e*/ 	.short	(.L_33 - .L_32)


	//   ....[0]....
.L_32:
        /*0080*/ 	.word	0x00000040


	//   ....[1]....
        /*0084*/ 	.word	0x00003c70


	//   ....[2]....
        /*0088*/ 	.word	0x00003c90


	//----- nvinfo : EIATTR_CBANK_PARAM_SIZE
	.align		4
.L_33:
        /*008c*/ 	.byte	0x03, 0x19
        /*008e*/ 	.short	0x0020


	//----- nvinfo : EIATTR_PARAM_CBANK
	.align		4
        /*0090*/ 	.byte	0x04, 0x0a
        /*0092*/ 	.short	(.L_35 - .L_34)
	.align		4
.L_34:
        /*0094*/ 	.word	index@(.nv.constant0.matmul_kernel_v3)
        /*0098*/ 	.short	0x0380
        /*009a*/ 	.short	0x0020


	//----- nvinfo : EIATTR_SW_WAR
	.align		4
.L_35:
        /*009c*/ 	.byte	0x04, 0x36
        /*009e*/ 	.short	(.L_37 - .L_36)
.L_36:
        /*00a0*/ 	.word	0x00000008
.L_37:


//--------------------- .nv.info.preprocess_kernel --------------------------
	.section	.nv.info.preprocess_kernel,"",@"SHT_CUDA_INFO"
	.sectionflags	@""
	.align	4


	//----- nvinfo : EIATTR_CUDA_API_VERSION
	.align		4
        /*0000*/ 	.byte	0x04, 0x37
        /*0002*/ 	.short	(.L_39 - .L_38)
.L_38:
        /*0004*/ 	.word	0x00000082


	//----- nvinfo : EIATTR_KPARAM_INFO
	.align		4
.L_39:
        /*0008*/ 	.byte	0x04, 0x17
        /*000a*/ 	.short	(.L_41 - .L_40)
.L_40:
        /*000c*/ 	.word	0x00000000
        /*0010*/ 	.short	0x0005
        /*0012*/ 	.short	0x001c
        /*0014*/ 	.byte	0x00, 0xf0, 0x11, 0x00


	//----- nvinfo : EIATTR_KPARAM_INFO
	.align		4
.L_41:
        /*0018*/ 	.byte	0x04, 0x17
        /*001a*/ 	.short	(.L_43 - .L_42)
.L_42:
        /*001c*/ 	.word	0x00000000
        /*0020*/ 	.short	0x0004
        /*0022*/ 	.short	0x0018
        /*0024*/ 	.byte	0x00, 0xf0, 0x11, 0x00


	//----- nvinfo : EIATTR_KPARAM_INFO
	.align		4
.L_43:
        /*0028*/ 	.byte	0x04, 0x17
        /*002a*/ 	.short	(.L_45 - .L_44)
.L_44:
        /*002c*/ 	.word	0x00000000
        /*0030*/ 	.short	0x0003
        /*0032*/ 	.short	0x0014
        /*0034*/ 	.byte	0x00, 0xf0, 0x11, 0x00


	//----- nvinfo : EIATTR_KPARAM_INFO
	.align		4
.L_45:
        /*0038*/ 	.byte	0x04, 0x17
        /*003a*/ 	.short	(.L_47 - .L_46)
.L_46:
        /*003c*/ 	.word	0x00000000
        /*0040*/ 	.short	0x0002
        /*0042*/ 	.short	0x0010
        /*0044*/ 	.byte	0x00, 0xf0, 0x11, 0x00


	//----- nvinfo : EIATTR_KPARAM_INFO
	.align		4
.L_47:
        /*0048*/ 	.byte	0x04, 0x17
        /*004a*/ 	.short	(.L_49 - .L_48)
.L_48:
        /*004c*/ 	.word	0x00000000
        /*0050*/ 	.short	0x0001
        /*0052*/ 	.short	0x0008
        /*0054*/ 	.byte	0x00, 0xf5, 0x21, 0x00


	//----- nvinfo : EIATTR_KPARAM_INFO
	.align		4
.L_49:
        /*0058*/ 	.byte	0x04, 0x17
        /*005a*/ 	.short	(.L_51 - .L_50)
.L_50:
        /*005c*/ 	.word	0x00000000
        /*0060*/ 	.short	0x0000
        /*0062*/ 	.short	0x0000
        /*0064*/ 	.byte	0x00, 0xf5, 0x21, 0x00


	//----- nvinfo : EIATTR_SPARSE_MMA_MASK
	.align		4
.L_51:
        /*0068*/ 	.byte	0x03, 0x50
        /*006a*/ 	.short	0x0000


	//----- nvinfo : EIATTR_MAXREG_COUNT
	.align		4
        /*006c*/ 	.byte	0x03, 0x1b
        /*006e*/ 	.short	0x00ff


	//----- nvinfo : EIATTR_NUM_BARRIERS
	.align		4
        /*0070*/ 	.byte	0x02, 0x4c
        /*0072*/ 	.byte	0x01
	.zero		1


	//----- nvinfo : EIATTR_MERCURY_ISA_VERSION
	.align		4
        /*0074*/ 	.byte	0x03, 0x5f
        /*0076*/ 	.short	0x0101


	//----- nvinfo : EIATTR_VRC_CTA_INIT_COUNT
	.align		4
        /*0078*/ 	.byte	0x02, 0x4a
	.zero		1
	.zero		1


	//----- nvinfo : EIATTR_EXIT_INSTR_OFFSETS
	.align		4
        /*007c*/ 	.byte	0x04, 0x1c
        /*007e*/ 	.short	(.L_53 - .L_52)


	//   ....[0]....
.L_52:
        /*0080*/ 	.word	0x000000a0


	//   ....[1]....
        /*0084*/ 	.word	0x00000380


	//   ....[2]....
        /*0088*/ 	.word	0x000004b0


	//   ....[3]....
        /*008c*/ 	.word	0x00001000


	//   ....[4]....
        /*0090*/ 	.word	0x00001400


	//   ....[5]....
        /*0094*/ 	.word	0x000017b0


	//----- nvinfo : EIATTR_CRS_STACK_SIZE
	.align		4
.L_53:
        /*0098*/ 	.byte	0x04, 0x1e
        /*009a*/ 	.short	(.L_55 - .L_54)
.L_54:
        /*009c*/ 	.word	0x00000000


	//----- nvinfo : EIATTR_CBANK_PARAM_SIZE
	.align		4
.L_55:
        /*00a0*/ 	.byte	0x03, 0x19
        /*00a2*/ 	.short	0x0020


	//----- nvinfo : EIATTR_PARAM_CBANK
	.align		4
        /*00a4*/ 	.byte	0x04, 0x0a
        /*00a6*/ 	.short	(.L_57 - .L_56)
	.align		4
.L_56:
        /*00a8*/ 	.word	index@(.nv.constant0.preprocess_kernel)
        /*00ac*/ 	.short	0x0380
        /*00ae*/ 	.short	0x0020


	//----- nvinfo : EIATTR_SW_WAR
	.align		4
.L_57:
        /*00b0*/ 	.byte	0x04, 0x36
        /*00b2*/ 	.short	(.L_59 - .L_58)
.L_58:
        /*00b4*/ 	.word	0x00000008
.L_59:


//--------------------- .nv.callgraph             --------------------------
	.section	.nv.callgraph,"",@"SHT_CUDA_CALLGRAPH"
	.align	4
	.sectionentsize	8
	.align		4
        /*0000*/ 	.word	0x00000000
	.align		4
        /*0004*/ 	.word	0xffffffff
	.align		4
        /*0008*/ 	.word	0x00000000
	.align		4
        /*000c*/ 	.word	0xfffffffe
	.align		4
        /*0010*/ 	.word	0x00000000
	.align		4
        /*0014*/ 	.word	0xfffffffd
	.align		4
        /*0018*/ 	.word	0x00000000
	.align		4
        /*001c*/ 	.word	0xfffffffc


//--------------------- .text.matmul_kernel_v3    --------------------------
	.section	.text.matmul_kernel_v3,"ax",@progbits
	.align	128
        .global         matmul_kernel_v3
        .type           matmul_kernel_v3,@function
        .size           matmul_kernel_v3,(.L_x_40 - matmul_kernel_v3)
        .other          matmul_kernel_v3,@"STO_CUDA_ENTRY STV_DEFAULT"
matmul_kernel_v3:
.text.matmul_kernel_v3:
[----:B------:R-:W-:Y:S01]  /*0000*/  LDC R1, c[0x0][0x37c] ;  /* 0x0000df00ff017b82 */ /* 0x000fe20000000800 */
[----:B------:R-:W0:Y:S07]  /*0010*/  S2R R8, SR_CTAID.Y ;  /* 0x0000000000087919 */ /* 0x000e2e0000002600 */
[----:B------:R-:W0:Y:S02]  /*0020*/  S2UR UR9, SR_CTAID.X ;  /* 0x00000000000979c3 */ /* 0x000e240000002500 */
[----:B0-----:R-:W-:-:S13]  /*0030*/  ISETP.LT.U32.AND P0, PT, R8, UR9, PT ;  /* 0x0000000908007c0c */ /* 0x001fda000bf01070 */
[----:B------:R-:W-:Y:S05]  /*0040*/  @P0 EXIT ;  /* 0x000000000000094d */ /* 0x000fea0003800000 */
[----:B------:R-:W0:Y:S01]  /*0050*/  LDCU UR12, c[0x0][0x394] ;  /* 0x00007280ff0c77ac */ /* 0x000e220008000800 */
[----:B------:R-:W1:Y:S01]  /*0060*/  S2R R6, SR_TID.X ;  /* 0x0000000000067919 */ /* 0x000e620000002100 */
[----:B------:R-:W-:Y:S01]  /*0070*/  HFMA2 R69, -RZ, RZ, 0, 0 ;  /* 0x00000000ff457431 */ /* 0x000fe200000001ff */
[----:B------:R-:W-:Y:S01]  /*0080*/  CS2R R84, SRZ ;  /* 0x0000000000547805 */ /* 0x000fe2000001ff00 */
[----:B------:R-:W-:Y:S01]  /*0090*/  HFMA2 R7, -RZ, RZ, 0, 0 ;  /* 0x00000000ff077431 */ /* 0x000fe200000001ff */
[----:B------:R-:W2:Y:S01]  /*00a0*/  S2R R11, SR_TID.Y ;  /* 0x00000000000b7919 */ /* 0x000ea20000002200 */
[----:B------:R-:W-:Y:S02]  /*00b0*/  CS2R R74, SRZ ;  /* 0x00000000004a7805 */ /* 0x000fe4000001ff00 */
[----:B------:R-:W-:Y:S02]  /*00c0*/  CS2R R76, SRZ ;  /* 0x00000000004c7805 */ /* 0x000fe4000001ff00 */
[----:B------:R-:W-:-:S02]  /*00d0*/  CS2R R72, SRZ ;  /* 0x0000000000487805 */ /* 0x000fc4000001ff00 */
[----:B------:R-:W-:Y:S02]  /*00e0*/  CS2R R70, SRZ ;  /* 0x0000000000467805 */ /* 0x000fe4000001ff00 */
[----:B------:R-:W-:Y:S02]  /*00f0*/  CS2R R66, SRZ ;  /* 0x0000000000427805 */ /* 0x000fe4000001ff00 */
[----:B------:R-:W-:Y:S02]  /*0100*/  CS2R R64, SRZ ;  /* 0x0000000000407805 */ /* 0x000fe4000001ff00 */
[----:B------:R-:W-:Y:S02]  /*0110*/  CS2R R62, SRZ ;  /* 0x00000000003e7805 */ /* 0x000fe4000001ff00 */
[----:B------:R-:W-:Y:S02]  /*0120*/  CS2R R60, SRZ ;  /* 0x00000000003c7805 */ /* 0x000fe4000001ff00 */
[----:B------:R-:W-:-:S02]  /*0130*/  CS2R R58, SRZ ;  /* 0x00000000003a7805 */ /* 0x000fc4000001ff00 */
[----:B------:R-:W-:Y:S02]  /*0140*/  CS2R R56, SRZ ;  /* 0x0000000000387805 */ /* 0x000fe4000001ff00 */
[----:B------:R-:W-:Y:S02]  /*0150*/  CS2R R54, SRZ ;  /* 0x0000000000367805 */ /* 0x000fe4000001ff00 */
[----:B------:R-:W-:Y:S01]  /*0160*/  CS2R R52, SRZ ;  /* 0x0000000000347805 */ /* 0x000fe2000001ff00 */
[----:B0-----:R-:W-:Y:S01]  /*0170*/  UISETP.GE.AND UP0, UPT, UR12, 0x1, UPT ;  /* 0x000000010c00788c */ /* 0x001fe2000bf06270 */
        /* <DEDUP_REMOVED lines=8> */
[----:B------:R-:W-:-:S02]  /*0200*/  MOV R9, RZ ;  /* 0x000000ff00097202 */ /* 0x000fc40000000f00 */
[----:B------:R-:W-:Y:S02]  /*0210*/  CS2R R4, SRZ ;  /* 0x0000000000047805 */ /* 0x000fe4000001ff00 */
[----:B------:R-:W-:Y:S02]  /*0220*/  CS2R R2, SRZ ;  /* 0x0000000000027805 */ /* 0x000fe4000001ff00 */
[----:B------:R-:W-:Y:S02]  /*0230*/  MOV R0, RZ ;  /* 0x000000ff00007202 */ /* 0x000fe40000000f00 */
[----:B------:R-:W-:Y:S02]  /*0240*/  CS2R R78, SRZ ;  /* 0x00000000004e7805 */ /* 0x000fe4000001ff00 */
[----:B------:R-:W-:Y:S02]  /*0250*/  CS2R R80, SRZ ;  /* 0x0000000000507805 */ /* 0x000fe4000001ff00 */
[----:B------:R-:W-:-:S02]  /*0260*/  CS2R R82, SRZ ;  /* 0x0000000000527805 */ /* 0x000fc4000001ff00 */
[----:B------:R-:W-:Y:S02]  /*0270*/  CS2R R86, SRZ ;  /* 0x0000000000567805 */ /* 0x000fe4000001ff00 */
[----:B------:R-:W-:Y:S02]  /*0280*/  CS2R R88, SRZ ;  /* 0x0000000000587805 */ /* 0x000fe4000001ff00 */
[----:B------:R-:W-:Y:S02]  /*0290*/  CS2R R90, SRZ ;  /* 0x00000000005a7805 */ /* 0x000fe4000001ff00 */
[----:B------:R-:W-:Y:S01]  /*02a0*/  CS2R R92, SRZ ;  /* 0x00000000005c7805 */ /* 0x000fe2000001ff00 */
[----:B------:R-:W0:Y:S01]  /*02b0*/  LDCU.64 UR10, c[0x0][0x358] ;  /* 0x00006b00ff0a77ac */ /* 0x000e220008000a00 */
[----:B-12---:R-:W-:Y:S05]  /*02c0*/  BRA.U !UP0, `(.L_x_0) ;  /* 0x0000002508287547 */ /* 0x006fea000b800000 */
[----:B------:R-:W1:Y:S01]  /*02d0*/  LDCU UR13, c[0x0][0x390] ;  /* 0x00007200ff0d77ac */ /* 0x000e620008000800 */
[----:B------:R-:W-:Y:S02]  /*02e0*/  SHF.R.U32.HI R10, RZ, 0x1, R11 ;  /* 0x00000001ff0a7819 */ /* 0x000fe4000001160b */
[----:B------:R-:W-:Y:S01]  /*02f0*/  MOV R84, RZ ;  /* 0x000000ff00547202 */ /* 0x000fe20000000f00 */
[----:B------:R-:W2:Y:S01]  /*0300*/  LDCU.64 UR4, c[0x0][0x380] ;  /* 0x00007000ff0477ac */ /* 0x000ea20008000a00 */
[----:B------:R-:W-:Y:S01]  /*0310*/  USHF.L.U32 UR8, UR9, 0x5, URZ ;  /* 0x0000000509087899 */ /* 0x000fe200080006ff */
[----:B-1----:R-:W-:Y:S01]  /*0320*/  IMAD R20, R10, UR13, RZ ;  /* 0x0000000d0a147c24 */ /* 0x002fe2000f8e02ff */
[----:B------:R-:W-:-:S04]  /*0330*/  SHF.L.U32 R10, R11, 0x4, RZ ;  /* 0x000000040b0a7819 */ /* 0x000fc800000006ff */
[----:B------:R-:W-:Y:S02]  /*0340*/  SHF.R.S32.HI R21, RZ, 0x1f, R20 ;  /* 0x0000001fff157819 */ /* 0x000fe40000011414 */
[----:B------:R-:W-:Y:S02]  /*0350*/  LOP3.LUT R11, R10, 0x10, RZ, 0xc0, !PT ;  /* 0x000000100a0b7812 */ /* 0x000fe400078ec0ff */
[----:B------:R-:W-:Y:S02]  /*0360*/  LEA.HI R21, R21, R20, RZ, 0x2 ;  /* 0x0000001415157211 */ /* 0x000fe400078f10ff */
[----:B------:R-:W-:Y:S02]  /*0370*/  IADD3 R11, PT, PT, R11, R6, RZ ;  /* 0x000000060b0b7210 */ /* 0x000fe40007ffe0ff */
[----:B------:R-:W-:-:S04]  /*0380*/  SHF.R.S32.HI R20, RZ, 0x2, R21 ;  /* 0x00000002ff147819 */ /* 0x000fc80000011415 */
[----:B------:R-:W-:-:S04]  /*0390*/  IADD3 R95, P0, PT, R11, R20, RZ ;  /* 0x000000140b5f7210 */ /* 0x000fc80007f1e0ff */
[----:B--2---:R-:W-:Y:S01]  /*03a0*/  LEA R94, P1, R95, UR4, 0x4 ;  /* 0x000000045f5e7c11 */ /* 0x004fe2000f8220ff */
[----:B------:R-:W-:Y:S01]  /*03b0*/  UMOV UR4, URZ ;  /* 0x000000ff00047c82 */ /* 0x000fe20008000000 */
[----:B------:R-:W-:-:S04]  /*03c0*/  LEA.HI.X.SX32 R20, R20, RZ, 0x1, P0 ;  /* 0x000000ff14147211 */ /* 0x000fc800000f0eff */
[----:B------:R-:W-:-:S07]  /*03d0*/  LEA.HI.X R95, R95, UR5, R20, 0x4, P1 ;  /* 0x000000055f5f7c11 */ /* 0x000fce00088f2414 */
.L_x_1:
[----:B------:R-:W-:Y:S01]  /*03e0*/  MOV R41, UR8 ;  /* 0x0000000800297c02 */ /* 0x000fe20008000f00 */
[----:B------:R-:W-:-:S04]  /*03f0*/  IMAD.WIDE.U32 R44, R8, 0x200, R94 ;  /* 0x00000200082c7825 */ /* 0x000fc800078e005e */
[----:B------:R-:W-:Y:S02]  /*0400*/  IMAD.WIDE.U32 R40, R41, 0x10, R94 ;  /* 0x0000001029287825 */ /* 0x000fe400078e005e */
[----:B0-----:R-:W2:Y:S04]  /*0410*/  LDG.E.128.CONSTANT R44, desc[UR10][R44.64] ;  /* 0x0000000a2c2c7981 */ /* 0x001ea8000c1e9d00 */
[----:B------:R-:W3:Y:S01]  /*0420*/  LDG.E.128.CONSTANT R40, desc[UR10][R40.64] ;  /* 0x0000000a28287981 */ /* 0x000ee2000c1e9d00 */
[----:B------:R-:W0:Y:S01]  /*0430*/  S2UR UR7, SR_CgaCtaId ;  /* 0x00000000000779c3 */ /* 0x000e220000008800 */
[----:B------:R-:W-:Y:S01]  /*0440*/  UMOV UR5, 0x400 ;  /* 0x0000040000057882 */ /* 0x000fe20000000000 */
[----:B------:R-:W-:Y:S01]  /*0450*/  LOP3.LUT R20, R10, 0x3fe0, RZ, 0xc0, !PT ;  /* 0x00003fe00a147812 */ /* 0x000fe200078ec0ff */
[----:B------:R-:W-:-:S03]  /*0460*/  UIADD3 UR6, UPT, UPT, UR5, 0x1000, URZ ;  /* 0x0000100005067890 */ /* 0x000fc6000fffe0ff */
[----:B------:R-:W-:Y:S01]  /*0470*/  IADD3 R20, PT, PT, R11, R20, RZ ;  /* 0x000000140b147210 */ /* 0x000fe20007ffe0ff */
[----:B0-----:R-:W-:Y:S02]  /*0480*/  ULEA UR5, UR7, UR5, 0x18 ;  /* 0x0000000507057291 */ /* 0x001fe4000f8ec0ff */
[----:B------:R-:W-:-:S04]  /*0490*/  ULEA UR6, UR7, UR6, 0x18 ;  /* 0x0000000607067291 */ /* 0x000fc8000f8ec0ff */
[C---:B------:R-:W-:Y:S02]  /*04a0*/  LEA R96, R20.reuse, UR5, 0x4 ;  /* 0x0000000514607c11 */ /* 0x040fe4000f8e20ff */
[----:B------:R-:W-:Y:S02]  /*04b0*/  LEA R97, R20, UR6, 0x4 ;  /* 0x0000000614617c11 */ /* 0x000fe4000f8e20ff */
[----:B------:R-:W-:Y:S01]  /*04c0*/  LEA R68, R6, UR5, 0x4 ;  /* 0x0000000506447c11 */ /* 0x000fe2000f8e20ff */
[----:B---3--:R-:W-:Y:S04]  /*04d0*/  STS.128 [R96], R40 ;  /* 0x0000002860007388 */ /* 0x008fe80000000c00 */
[----:B--2---:R-:W-:Y:S01]  /*04e0*/  STS.128 [R97], R44 ;  /* 0x0000002c61007388 */ /* 0x004fe20000000c00 */
[----:B------:R-:W-:Y:S06]  /*04f0*/  BAR.SYNC.DEFER_BLOCKING 0x0 ;  /* 0x0000000000007b1d */ /* 0x000fec0000010000 */
[----:B------:R-:W-:Y:S04]  /*0500*/  LDS.128 R20, [R10+UR6] ;  /* 0x000000060a147984 */ /* 0x000fe80008000c00 */
[----:B------:R-:W0:Y:S04]  /*0510*/  LDS.128 R24, [R68] ;  /* 0x0000000044187984 */ /* 0x000e280000000c00 */
[----:B------:R-:W1:Y:S04]  /*0520*/  LDS.128 R28, [R10+UR6+0x100] ;  /* 0x000100060a1c7984 */ /* 0x000e680008000c00 */
[----:B------:R-:W2:Y:S01]  /*0530*/  LDS.128 R32, [R68+0x100] ;  /* 0x0001000044207984 */ /* 0x000ea20000000c00 */
[-C--:B0-----:R-:W-:Y:S01]  /*0540*/  FFMA R3, R20, R24.reuse, R3 ;  /* 0x0000001814037223 */ /* 0x081fe20000000003 */
[-C--:B------:R-:W-:Y:S01]  /*0550*/  FFMA R0, R21, R24.reuse, R0 ;  /* 0x0000001815007223 */ /* 0x080fe20000000000 */
[-C--:B------:R-:W-:Y:S01]  /*0560*/  FFMA R5, R22, R24.reuse, R5 ;  /* 0x0000001816057223 */ /* 0x080fe20000000005 */
[-C--:B------:R-:W-:Y:S01]  /*0570*/  FFMA R2, R23, R24.reuse, R2 ;  /* 0x0000001817027223 */ /* 0x080fe20000000002 */
[-C--:B-1----:R-:W-:Y:S01]  /*0580*/  FFMA R7, R28, R24.reuse, R7 ;  /* 0x000000181c077223 */ /* 0x082fe20000000007 */
[-C--:B------:R-:W-:Y:S01]  /*0590*/  FFMA R4, R29, R24.reuse, R4 ;  /* 0x000000181d047223 */ /* 0x080fe20000000004 */
[-C--:B------:R-:W-:Y:S01]  /*05a0*/  FFMA R9, R30, R24.reuse, R9 ;  /* 0x000000181e097223 */ /* 0x080fe20000000009 */
[----:B------:R-:W-:Y:S01]  /*05b0*/  FFMA R40, R31, R24, R12 ;  /* 0x000000181f287223 */ /* 0x000fe2000000000c */
[-C--:B------:R-:W-:Y:S01]  /*05c0*/  FFMA R41, R20, R25.reuse, R13 ;  /* 0x0000001914297223 */ /* 0x080fe2000000000d */
[-C--:B------:R-:W-:Y:S01]  /*05d0*/  FFMA R42, R21, R25.reuse, R14 ;  /* 0x00000019152a7223 */ /* 0x080fe2000000000e */
[-C--:B------:R-:W-:Y:S01]  /*05e0*/  FFMA R43, R22, R25.reuse, R15 ;  /* 0x00000019162b7223 */ /* 0x080fe2000000000f */
[-C--:B------:R-:W-:Y:S01]  /*05f0*/  FFMA R44, R23, R25.reuse, R16 ;  /* 0x00000019172c7223 */ /* 0x080fe20000000010 */
[-C--:B------:R-:W-:Y:S01]  /*0600*/  FFMA R45, R28, R25.reuse, R17 ;  /* 0x000000191c2d7223 */ /* 0x080fe20000000011 */
        /* <DEDUP_REMOVED lines=19> */
[-C--:B--2---:R-:W-:Y:S01]  /*0740*/  FFMA R61, R20, R32.reuse, R61 ;  /* 0x00000020143d7223 */ /* 0x084fe2000000003d */
[-C--:B------:R-:W-:Y:S01]  /*0750*/  FFMA R62, R21, R32.reuse, R62 ;  /* 0x00000020153e7223 */ /* 0x080fe2000000003e */
[-C--:B------:R-:W-:Y:S01]  /*0760*/  FFMA R63, R22, R32.reuse, R63 ;  /* 0x00000020163f7223 */ /* 0x080fe2000000003f */
[----:B------:R-:W-:Y:S01]  /*0770*/  FFMA R64, R23, R32, R64 ;  /* 0x0000002017407223 */ /* 0x000fe20000000040 */
[-C--:B------:R-:W-:Y:S01]  /*0780*/  FFMA R69, R20, R33.reuse, R69 ;  /* 0x0000002114457223 */ /* 0x080fe20000000045 */
        /* <DEDUP_REMOVED lines=11> */
[----:B------:R-:W-:Y:S04]  /*0840*/  LDS.128 R12, [R10+UR6+0x200] ;  /* 0x000200060a0c7984 */ /* 0x000fe80008000c00 */
[----:B------:R-:W-:Y:S04]  /*0850*/  LDS.128 R24, [R10+UR6+0x300] ;  /* 0x000300060a187984 */ /* 0x000fe80008000c00 */
[----:B------:R-:W0:Y:S04]  /*0860*/  LDS.128 R20, [R68+0x300] ;  /* 0x0003000044147984 */ /* 0x000e280000000c00 */
[----:B------:R-:W1:Y:S01]  /*0870*/  LDS.128 R16, [R68+0x200] ;  /* 0x0002000044107984 */ /* 0x000e620000000c00 */
[-C--:B------:R-:W-:Y:S01]  /*0880*/  FFMA R65, R28, R32.reuse, R65 ;  /* 0x000000201c417223 */ /* 0x080fe20000000041 */
[CC--:B------:R-:W-:Y:S01]  /*0890*/  FFMA R66, R29.reuse, R32.reuse, R66 ;  /* 0x000000201d427223 */ /* 0x0c0fe20000000042 */
[----:B------:R-:W-:Y:S01]  /*08a0*/  FFMA R67, R30, R32, R67 ;  /* 0x000000201e437223 */ /* 0x000fe20000000043 */
[-C--:B------:R-:W-:Y:S01]  /*08b0*/  FFMA R81, R28, R34.reuse, R81 ;  /* 0x000000221c517223 */ /* 0x080fe20000000051 */
[-C--:B------:R-:W-:Y:S01]  /*08c0*/  FFMA R82, R29, R34.reuse, R82 ;  /* 0x000000221d527223 */ /* 0x080fe20000000052 */
[----:B------:R-:W-:Y:S01]  /*08d0*/  FFMA R83, R30, R34, R83 ;  /* 0x000000221e537223 */ /* 0x000fe20000000053 */
[C---:B------:R-:W-:Y:S01]  /*08e0*/  FFMA R32, R31.reuse, R32, R70 ;  /* 0x000000201f207223 */ /* 0x040fe20000000046 */
[----:B------:R-:W-:Y:S01]  /*08f0*/  FFMA R34, R31, R34, R86 ;  /* 0x000000221f227223 */ /* 0x000fe20000000056 */
[C---:B------:R-:W-:Y:S01]  /*0900*/  FFMA R73, R28.reuse, R33, R73 ;  /* 0x000000211c497223 */ /* 0x040fe20000000049 */
[----:B------:R-:W-:Y:S01]  /*0910*/  FFMA R89, R28, R35, R89 ;  /* 0x000000231c597223 */ /* 0x000fe20000000059 */
[-C--:B------:R-:W-:Y:S01]  /*0920*/  FFMA R76, R29, R33.reuse, R76 ;  /* 0x000000211d4c7223 */ /* 0x080fe2000000004c */
[CC--:B------:R-:W-:Y:S01]  /*0930*/  FFMA R75, R30.reuse, R33.reuse, R75 ;  /* 0x000000211e4b7223 */ /* 0x0c0fe2000000004b */
[----:B------:R-:W-:Y:S01]  /*0940*/  FFMA R84, R31, R33, R84 ;  /* 0x000000211f547223 */ /* 0x000fe20000000054 */
[-C--:B------:R-:W-:Y:S01]  /*0950*/  FFMA R92, R29, R35.reuse, R92 ;  /* 0x000000231d5c7223 */ /* 0x080fe2000000005c */
[-C--:B------:R-:W-:Y:S01]  /*0960*/  FFMA R91, R30, R35.reuse, R91 ;  /* 0x000000231e5b7223 */ /* 0x080fe2000000005b */
[----:B------:R-:W-:Y:S01]  /*0970*/  FFMA R28, R31, R35, R93 ;  /* 0x000000231f1c7223 */ /* 0x000fe2000000005d */
[-C--:B0-----:R-:W-:Y:S01]  /*0980*/  FFMA R61, R12, R20.reuse, R61 ;  /* 0x000000140c3d7223 */ /* 0x081fe2000000003d */
        /* <DEDUP_REMOVED lines=12> */
[----:B------:R-:W-:Y:S01]  /*0a50*/  FFMA R83, R26, R22, R83 ;  /* 0x000000161a537223 */ /* 0x000fe20000000053 */
[-C--:B-1----:R-:W-:Y:S01]  /*0a60*/  FFMA R3, R12, R16.reuse, R3 ;  /* 0x000000100c037223 */ /* 0x082fe20000000003 */
        /* <DEDUP_REMOVED lines=30> */
[C---:B------:R-:W-:Y:S01]  /*0c50*/  FFMA R60, R27.reuse, R19, R60 ;  /* 0x000000131b3c7223 */ /* 0x040fe2000000003c */
[----:B------:R-:W-:Y:S01]  /*0c60*/  FFMA R20, R27, R20, R32 ;  /* 0x000000141b147223 */ /* 0x000fe20000000020 */
[-C--:B------:R-:W-:Y:S01]  /*0c70*/  FFMA R69, R12, R21.reuse, R69 ;  /* 0x000000150c457223 */ /* 0x080fe20000000045 */
[-C--:B------:R-:W-:Y:S01]  /*0c80*/  FFMA R72, R13, R21.reuse, R72 ;  /* 0x000000150d487223 */ /* 0x080fe20000000048 */
[-C--:B------:R-:W-:Y:S01]  /*0c90*/  FFMA R71, R14, R21.reuse, R71 ;  /* 0x000000150e477223 */ /* 0x080fe20000000047 */
[----:B------:R-:W-:Y:S01]  /*0ca0*/  FFMA R74, R15, R21, R74 ;  /* 0x000000150f4a7223 */ /* 0x000fe2000000004a */
[----:B------:R-:W-:Y:S01]  /*0cb0*/  FFMA R22, R27, R22, R34 ;  /* 0x000000161b167223 */ /* 0x000fe20000000022 */
[-C--:B------:R-:W-:Y:S01]  /*0cc0*/  FFMA R85, R12, R23.reuse, R85 ;  /* 0x000000170c557223 */ /* 0x080fe20000000055 */
[-C--:B------:R-:W-:Y:S01]  /*0cd0*/  FFMA R88, R13, R23.reuse, R88 ;  /* 0x000000170d587223 */ /* 0x080fe20000000058 */
[-C--:B------:R-:W-:Y:S01]  /*0ce0*/  FFMA R87, R14, R23.reuse, R87 ;  /* 0x000000170e577223 */ /* 0x080fe20000000057 */
[----:B------:R-:W-:Y:S01]  /*0cf0*/  FFMA R90, R15, R23, R90 ;  /* 0x000000170f5a7223 */ /* 0x000fe2000000005a */
[----:B------:R-:W-:Y:S04]  /*0d00*/  LDS.128 R16, [R10+UR6+0x400] ;  /* 0x000400060a107984 */ /* 0x000fe80008000c00 */
[----:B------:R-:W0:Y:S04]  /*0d10*/  LDS.128 R32, [R68+0x400] ;  /* 0x0004000044207984 */ /* 0x000e280000000c00 */
[----:B------:R-:W1:Y:S04]  /*0d20*/  LDS.128 R36, [R10+UR6+0x500] ;  /* 0x000500060a247984 */ /* 0x000e680008000c00 */
[----:B------:R-:W2:Y:S01]  /*0d30*/  LDS.128 R12, [R68+0x500] ;  /* 0x00050000440c7984 */ /* 0x000ea20000000c00 */
[-C--:B------:R-:W-:Y:S01]  /*0d40*/  FFMA R73, R24, R21.reuse, R73 ;  /* 0x0000001518497223 */ /* 0x080fe20000000049 */
[-C--:B------:R-:W-:Y:S01]  /*0d50*/  FFMA R76, R25, R21.reuse, R76 ;  /* 0x00000015194c7223 */ /* 0x080fe2000000004c */
[-C--:B------:R-:W-:Y:S01]  /*0d60*/  FFMA R75, R26, R21.reuse, R75 ;  /* 0x000000151a4b7223 */ /* 0x080fe2000000004b */
[----:B------:R-:W-:Y:S01]  /*0d70*/  FFMA R84, R27, R21, R84 ;  /* 0x000000151b547223 */ /* 0x000fe20000000054 */
[-C--:B------:R-:W-:Y:S01]  /*0d80*/  FFMA R89, R24, R23.reuse, R89 ;  /* 0x0000001718597223 */ /* 0x080fe20000000059 */
[-C--:B------:R-:W-:Y:S01]  /*0d90*/  FFMA R92, R25, R23.reuse, R92 ;  /* 0x00000017195c7223 */ /* 0x080fe2000000005c */
[-C--:B------:R-:W-:Y:S01]  /*0da0*/  FFMA R91, R26, R23.reuse, R91 ;  /* 0x000000171a5b7223 */ /* 0x080fe2000000005b */
[----:B------:R-:W-:-:S02]  /*0db0*/  FFMA R28, R27, R23, R28 ;  /* 0x000000171b1c7223 */ /* 0x000fc4000000001c */
[----:B------:R-:W-:Y:S01]  /*0dc0*/  LDS.128 R24, [R68+0x600] ;  /* 0x0006000044187984 */ /* 0x000fe20000000c00 */
        /* <DEDUP_REMOVED lines=64> */
[----:B------:R-:W0:Y:S04]  /*11d0*/  LDS.128 R20, [R10+UR6+0x600] ;  /* 0x000600060a147984 */ /* 0x000e280008000c00 */
[----:B------:R-:W1:Y:S04]  /*11e0*/  LDS.128 R32, [R10+UR6+0x700] ;  /* 0x000700060a207984 */ /* 0x000e680008000c00 */
[----:B------:R-:W2:Y:S04]  /*11f0*/  LDS.128 R12, [R68+0x700] ;  /* 0x00070000440c7984 */ /* 0x000ea80000000c00 */
[----:B------:R-:W-:Y:S04]  /*1200*/  LDS.128 R16, [R10+UR6+0x800] ;  /* 0x000800060a107984 */ /* 0x000fe80008000c00 */
[----:B------:R-:W-:Y:S01]  /*1210*/  LDS.128 R36, [R10+UR6+0x900] ;  /* 0x000900060a247984 */ /* 0x000fe20008000c00 */
        /* <DEDUP_REMOVED lines=64> */
[----:B------:R-:W0:Y:S04]  /*1620*/  LDS.128 R24, [R68+0x800] ;  /* 0x0008000044187984 */ /* 0x000e280000000c00 */
[----:B------:R-:W1:Y:S04]  /*1630*/  LDS.128 R12, [R68+0x900] ;  /* 0x00090000440c7984 */ /* 0x000e680000000c00 */
[----:B------:R-:W-:Y:S04]  /*1640*/  LDS.128 R20, [R10+UR6+0xa00] ;  /* 0x000a00060a147984 */ /* 0x000fe80008000c00 */
[----:B------:R-:W-:Y:S01]  /*1650*/  LDS.128 R32, [R10+UR6+0xb00] ;  /* 0x000b00060a207984 */ /* 0x000fe20008000c00 */
[-C--:B0-----:R-:W-:Y:S01]  /*1660*/  FFMA R3, R16, R24.reuse, R3 ;  /* 0x0000001810037223 */ /* 0x081fe20000000003 */
        /* <DEDUP_REMOVED lines=67> */
[C---:B0-----:R-:W-:Y:S01]  /*1aa0*/  FFMA R3, R20.reuse, R24, R3 ;  /* 0x0000001814037223 */ /* 0x041fe20000000003 */
[C---:B------:R-:W-:Y:S01]  /*1ab0*/  FFMA R41, R20.reuse, R25, R41 ;  /* 0x0000001914297223 */ /* 0x040fe20000000029 */
[C---:B------:R-:W-:Y:S01]  /*1ac0*/  FFMA R29, R20.reuse, R26, R29 ;  /* 0x0000001a141d7223 */ /* 0x040fe2000000001d */
[C---:B------:R-:W-:Y:S01]  /*1ad0*/  FFMA R53, R20.reuse, R27, R53 ;  /* 0x0000001b14357223 */ /* 0x040fe20000000035 */
[C---:B-1----:R-:W-:Y:S01]  /*1ae0*/  FFMA R61, R20.reuse, R12, R61 ;  /* 0x0000000c143d7223 */ /* 0x042fe2000000003d */
[C---:B------:R-:W-:Y:S01]  /*1af0*/  FFMA R69, R20.reuse, R13, R69 ;  /* 0x0000000d14457223 */ /* 0x040fe20000000045 */
[C---:B------:R-:W-:Y:S01]  /*1b00*/  FFMA R77, R20.reuse, R14, R77 ;  /* 0x0000000e144d7223 */ /* 0x040fe2000000004d */
[----:B------:R-:W-:Y:S01]  /*1b10*/  FFMA R85, R20, R15, R85 ;  /* 0x0000000f14557223 */ /* 0x000fe20000000055 */
[CC--:B------:R-:W-:Y:S01]  /*1b20*/  FFMA R0, R21.reuse, R24.reuse, R0 ;  /* 0x0000001815007223 */ /* 0x0c0fe20000000000 */
[C---:B------:R-:W-:Y:S01]  /*1b30*/  FFMA R7, R32.reuse, R24, R7 ;  /* 0x0000001820077223 */ /* 0x040fe20000000007 */
        /* <DEDUP_REMOVED lines=12> */
[-C--:B------:R-:W-:Y:S01]  /*1c00*/  FFMA R20, R21, R15.reuse, R88 ;  /* 0x0000000f15147223 */ /* 0x080fe20000000058 */
[----:B------:R-:W-:Y:S01]  /*1c10*/  FFMA R89, R32, R15, R89 ;  /* 0x0000000f20597223 */ /* 0x000fe20000000059 */
        /* <DEDUP_REMOVED lines=40> */
[----:B------:R-:W0:Y:S04]  /*1ea0*/  LDS.128 R24, [R68+0xc00] ;  /* 0x000c000044187984 */ /* 0x000e280000000c00 */
[----:B------:R-:W1:Y:S01]  /*1eb0*/  LDS.128 R12, [R68+0xd00] ;  /* 0x000d0000440c7984 */ /* 0x000e620000000c00 */
[----:B------:R-:W-:-:S02]  /*1ec0*/  UIADD3 UR4, UPT, UPT, UR4, 0x8, URZ ;  /* 0x0000000804047890 */ /* 0x000fc4000fffe0ff */
[----:B------:R-:W-:Y:S01]  /*1ed0*/  USHF.L.U32 UR5, UR13, 0x1, URZ ;  /* 0x000000010d057899 */ /* 0x000fe200080006ff */
        /* <DEDUP_REMOVED lines=34> */
[----:B------:R-:W-:Y:S01]  /*2100*/  LDS.128 R24, [R68+0xe00] ;  /* 0x000e000044187984 */ /* 0x000fe20000000c00 */
[----:B------:R-:W-:-:S03]  /*2110*/  FFMA R100, R39, R15, R32 ;  /* 0x0000000f27647223 */ /* 0x000fc60000000020 */
[----:B------:R-:W0:Y:S04]  /*2120*/  LDS.128 R20, [R10+UR6+0xe00] ;  /* 0x000e00060a147984 */ /* 0x000e280008000c00 */
[----:B------:R-:W1:Y:S04]  /*2130*/  LDS.128 R28, [R10+UR6+0xf00] ;  /* 0x000f00060a1c7984 */ /* 0x000e680008000c00 */
[----:B------:R-:W2:Y:S01]  /*2140*/  LDS.128 R32, [R68+0xf00] ;  /* 0x000f000044207984 */ /* 0x000ea20000000c00 */
[----:B------:R-:W-:Y:S01]  /*2150*/  UISETP.GE.AND UP0, UPT, UR4, UR12, UPT ;  /* 0x0000000c0400728c */ /* 0x000fe2000bf06270 */
        /* <DEDUP_REMOVED lines=8> */
[----:B------:R-:W-:Y:S01]  /*21e0*/  MOV R13, UR5 ;  /* 0x00000005000d7c02 */ /* 0x000fe20008000f00 */
        /* <DEDUP_REMOVED lines=21> */
[----:B0-----:R-:W-:Y:S01]  /*2340*/  FFMA R38, R21, R26, R70 ;  /* 0x0000001a15267223 */ /* 0x001fe20000000046 */
[----:B------:R-:W-:-:S04]  /*2350*/  IMAD.WIDE R94, R13, 0x10, R94 ;  /* 0x000000100d5e7825 */ /* 0x000fc800078e025e */
[-C--:B------:R-:W-:Y:S01]  /*2360*/  FFMA R37, R20, R26.reuse, R93 ;  /* 0x0000001a14257223 */ /* 0x080fe2000000005d */
[----:B------:R-:W-:Y:S01]  /*2370*/  FFMA R39, R22, R26, R87 ;  /* 0x0000001a16277223 */ /* 0x000fe20000000057 */
[-C--:B-1----:R-:W-:Y:S01]  /*2380*/  FFMA R36, R31, R25.reuse, R88 ;  /* 0x000000191f247223 */ /* 0x082fe20000000058 */
[-C--:B------:R-:W-:Y:S01]  /*2390*/  FFMA R3, R20, R24.reuse, R3 ;  /* 0x0000001814037223 */ /* 0x080fe20000000003 */
[-C--:B------:R-:W-:Y:S01]  /*23a0*/  FFMA R0, R21, R24.reuse, R0 ;  /* 0x0000001815007223 */ /* 0x080fe20000000000 */
[----:B------:R-:W-:Y:S01]  /*23b0*/  FFMA R5, R22, R24, R5 ;  /* 0x0000001816057223 */ /* 0x000fe20000000005 */
[----:B--2---:R-:W-:Y:S01]  /*23c0*/  FFMA R70, R31, R32, R86 ;  /* 0x000000201f467223 */ /* 0x004fe20000000056 */
        /* <DEDUP_REMOVED lines=56> */
[----:B------:R-:W-:Y:S06]  /*2750*/  BAR.SYNC.DEFER_BLOCKING 0x0 ;  /* 0x0000000000007b1d */ /* 0x000fec0000010000 */
[----:B------:R-:W-:Y:S05]  /*2760*/  BRA.U !UP0, `(.L_x_1) ;  /* 0xffffffdd081c7547 */ /* 0x000fea000b83ffff */
.L_x_0:
[----:B------:R-:W1:Y:S01]  /*2770*/  S2R R11, SR_TID.Y ;  /* 0x00000000000b7919 */ /* 0x000e620000002200 */
[----:B------:R-:W2:Y:S01]  /*2780*/  LDCU UR4, c[0x0][0x398] ;  /* 0x00007300ff0477ac */ /* 0x000ea20008000800 */
[----:B------:R-:W-:Y:S01]  /*2790*/  MOV R25, UR9 ;  /* 0x0000000900197c02 */ /* 0x000fe20008000f00 */
[----:B------:R-:W3:Y:S03]  /*27a0*/  LDCU.64 UR6, c[0x0][0x388] ;  /* 0x00007100ff0677ac */ /* 0x000ee60008000a00 */
[----:B------:R-:W-:-:S04]  /*27b0*/  LEA R25, R25, R6, 0x5 ;  /* 0x0000000619197211 */ /* 0x000fc800078e28ff */
[----:B------:R-:W-:-:S04]  /*27c0*/  SHF.L.U32 R25, R25, 0x2, RZ ;  /* 0x0000000219197819 */ /* 0x000fc800000006ff */
[C---:B------:R-:W-:Y:S02]  /*27d0*/  IADD3 R27, PT, PT, R25.reuse, 0x1, RZ ;  /* 0x00000001191b7810 */ /* 0x040fe40007ffe0ff */
[C---:B------:R-:W-:Y:S01]  /*27e0*/  IADD3 R29, PT, PT, R25.reuse, 0x2, RZ ;  /* 0x00000002191d7810 */ /* 0x040fe20007ffe0ff */
[----:B--2---:R-:W-:Y:S01]  /*27f0*/  IMAD R31, R25, UR4, RZ ;  /* 0x00000004191f7c24 */ /* 0x004fe2000f8e02ff */
[----:B-1----:R-:W-:-:S04]  /*2800*/  LEA R24, R8, R11, 0x5 ;  /* 0x0000000b08187211 */ /* 0x002fc800078e28ff */
[----:B------:R-:W-:-:S04]  /*2810*/  SHF.L.U32 R24, R24, 0x2, RZ ;  /* 0x0000000218187819 */ /* 0x000fc800000006ff */
[CC--:B------:R-:W-:Y:S02]  /*2820*/  ISETP.GT.U32.AND P2, PT, R25.reuse, R24.reuse, PT ;  /* 0x000000181900720c */ /* 0x0c0fe40003f44070 */
[CC--:B------:R-:W-:Y:S02]  /*2830*/  VIMNMX R6, PT, PT, R25.reuse, R24.reuse, !PT ;  /* 0x0000001819067248 */ /* 0x0c0fe40007fe0100 */
[----:B------:R-:W-:Y:S02]  /*2840*/  ISETP.GE.U32.AND P1, PT, R25, R24, PT ;  /* 0x000000181900720c */ /* 0x000fe40003f26070 */
[----:B------:R-:W-:Y:S02]  /*2850*/  ISETP.LT.AND P2, PT, R6, UR4, !P2 ;  /* 0x0000000406007c0c */ /* 0x000fe4000d741270 */
[C---:B------:R-:W-:Y:S02]  /*2860*/  VIMNMX R20, PT, PT, R24.reuse, R27, !PT ;  /* 0x0000001b18147248 */ /* 0x040fe40007fe0100 */
[----:B------:R-:W-:-:S02]  /*2870*/  IADD3 R23, PT, PT, R24, 0x1, RZ ;  /* 0x0000000118177810 */ /* 0x000fc40007ffe0ff */
[----:B------:R-:W-:Y:S02]  /*2880*/  ISETP.GE.OR P1, PT, R20, UR4, P1 ;  /* 0x0000000414007c0c */ /* 0x000fe40008f26670 */
[C---:B------:R-:W-:Y:S02]  /*2890*/  IADD3 R22, PT, PT, R24.reuse, 0x2, RZ ;  /* 0x0000000218167810 */ /* 0x040fe40007ffe0ff */
[CC--:B------:R-:W-:Y:S02]  /*28a0*/  ISETP.GT.U32.AND P4, PT, R25.reuse, R23.reuse, PT ;  /* 0x000000171900720c */ /* 0x0c0fe40003f84070 */
[----:B------:R-:W-:Y:S01]  /*28b0*/  VIMNMX R6, PT, PT, R25, R23, !PT ;  /* 0x0000001719067248 */ /* 0x000fe20007fe0100 */
[----:B------:R-:W1:Y:S01]  /*28c0*/  @P2 LDC.64 R10, c[0x0][0x388] ;  /* 0x0000e200ff0a2b82 */ /* 0x000e620000000a00 */
[C---:B------:R-:W-:Y:S02]  /*28d0*/  @P2 IADD3 R21, PT, PT, R24.reuse, R31, RZ ;  /* 0x0000001f18152210 */ /* 0x040fe40007ffe0ff */
[----:B------:R-:W-:-:S02]  /*28e0*/  IADD3 R28, PT, PT, R24, 0x3, RZ ;  /* 0x00000003181c7810 */ /* 0x000fc40007ffe0ff */
[CC--:B------:R-:W-:Y:S02]  /*28f0*/  ISETP.GT.U32.AND P0, PT, R25.reuse, R22.reuse, PT ;  /* 0x000000161900720c */ /* 0x0c0fe40003f04070 */
[C---:B------:R-:W-:Y:S02]  /*2900*/  VIMNMX R8, PT, PT, R25.reuse, R22, !PT ;  /* 0x0000001619087248 */ /* 0x040fe40007fe0100 */
[----:B------:R-:W-:Y:S02]  /*2910*/  ISETP.GE.OR P4, PT, R6, UR4, P4 ;  /* 0x0000000406007c0c */ /* 0x000fe4000a786670 */
[----:B------:R-:W-:Y:S02]  /*2920*/  IADD3 R26, PT, PT, R24, 0x40, RZ ;  /* 0x00000040181a7810 */ /* 0x000fe40007ffe0ff */
[----:B------:R-:W-:Y:S02]  /*2930*/  VIMNMX R6, PT, PT, R25, R28, !PT ;  /* 0x0000001c19067248 */ /* 0x000fe40007fe0100 */
[----:B------:R-:W-:-:S02]  /*2940*/  ISETP.GE.OR P0, PT, R8, UR4, P0 ;  /* 0x0000000408007c0c */ /* 0x000fc40008706670 */
[C---:B------:R-:W-:Y:S02]  /*2950*/  IADD3 R32, PT, PT, R24.reuse, 0x41, RZ ;  /* 0x0000004118207810 */ /* 0x040fe40007ffe0ff */
[CC--:B------:R-:W-:Y:S02]  /*2960*/  ISETP.GT.U32.AND P3, PT, R25.reuse, R26.reuse, PT ;  /* 0x0000001a1900720c */ /* 0x0c0fe40003f64070 */
[C---:B------:R-:W-:Y:S02]  /*2970*/  VIMNMX R8, PT, PT, R25.reuse, R26, !PT ;  /* 0x0000001a19087248 */ /* 0x040fe40007fe0100 */
[----:B------:R-:W-:Y:S01]  /*2980*/  ISETP.GT.U32.AND P6, PT, R25, R32, PT ;  /* 0x000000201900720c */ /* 0x000fe20003fc4070 */
[----:B-1----:R-:W-:Y:S01]  /*2990*/  @P2 IMAD.WIDE.U32 R10, R21, 0x4, R10 ;  /* 0x00000004150a2825 */ /* 0x002fe200078e000a */
[----:B------:R-:W-:Y:S02]  /*29a0*/  IADD3 R21, P5, PT, R24, R31, RZ ;  /* 0x0000001f18157210 */ /* 0x000fe40007fbe0ff */
[----:B------:R-:W-:-:S02]  /*29b0*/  ISETP.GE.OR P3, PT, R8, UR4, P3 ;  /* 0x0000000408007c0c */ /* 0x000fc40009f66670 */
[----:B0-----:R0:W-:Y:S01]  /*29c0*/  @P2 STG.E desc[UR10][R10.64], R3 ;  /* 0x000000030a002986 */ /* 0x0011e2000c10190a */
[----:B------:R-:W-:Y:S02]  /*29d0*/  ISETP.GT.U32.AND P2, PT, R25, R28, PT ;  /* 0x0000001c1900720c */ /* 0x000fe40003f44070 */
[----:B------:R-:W-:Y:S02]  /*29e0*/  IADD3.X R30, PT, PT, RZ, RZ, RZ, P5, !PT ;  /* 0x000000ffff1e7210 */ /* 0x000fe40002ffe4ff */
[----:B------:R-:W-:Y:S02]  /*29f0*/  ISETP.GE.OR P2, PT, R6, UR4, P2 ;  /* 0x0000000406007c0c */ /* 0x000fe40009746670 */
[C---:B---3--:R-:W-:Y:S02]  /*2a00*/  LEA R20, P5, R21.reuse, UR6, 0x2 ;  /* 0x0000000615147c11 */ /* 0x048fe4000f8a10ff */
[----:B------:R-:W-:Y:S02]  /*2a10*/  IADD3 R8, PT, PT, R24, 0x43, RZ ;  /* 0x0000004318087810 */ /* 0x000fe40007ffe0ff */
[----:B------:R-:W-:Y:S01]  /*2a20*/  LEA.HI.X R21, R21, UR7, R30, 0x2, P5 ;  /* 0x0000000715157c11 */ /* 0x000fe2000a8f141e */
[----:B0-----:R-:W0:Y:S01]  /*2a30*/  @!P1 LDC.64 R10, c[0x0][0x388] ;  /* 0x0000e200ff0a9b82 */ /* 0x001e220000000a00 */
[----:B------:R-:W-:-:S02]  /*2a40*/  VIMNMX R3, PT, PT, R25, R32, !PT ;  /* 0x0000002019037248 */ /* 0x000fc40007fe0100 */
[-C--:B------:R-:W-:Y:S01]  /*2a50*/  ISETP.GT.U32.AND P5, PT, R25, R8.reuse, PT ;  /* 0x000000081900720c */ /* 0x080fe20003fa4070 */
[----:B------:R-:W-:Y:S01]  /*2a60*/  @!P4 STG.E desc[UR10][R20.64+0x4], R0 ;  /* 0x000004001400c986 */ /* 0x000fe2000c10190a */
[----:B------:R-:W-:Y:S02]  /*2a70*/  ISETP.GE.OR P6, PT, R3, UR4, P6 ;  /* 0x0000000403007c0c */ /* 0x000fe4000b7c6670 */
[C---:B------:R-:W-:Y:S01]  /*2a80*/  VIMNMX R6, PT, PT, R25.reuse, R8, !PT ;  /* 0x0000000819067248 */ /* 0x040fe20007fe0100 */
[----:B------:R1:W-:Y:S01]  /*2a90*/  @!P0 STG.E desc[UR10][R20.64+0x8], R5 ;  /* 0x0000080514008986 */ /* 0x0003e2000c10190a */
[----:B------:R-:W-:Y:S02]  /*2aa0*/  IADD3 R30, PT, PT, R24, 0x42, RZ ;  /* 0x00000042181e7810 */ /* 0x000fe40007ffe0ff */
[----:B------:R-:W-:Y:S01]  /*2ab0*/  ISETP.GE.OR P5, PT, R6, UR4, P5 ;  /* 0x0000000406007c0c */ /* 0x000fe2000afa6670 */
[----:B------:R2:W-:Y:S01]  /*2ac0*/  @!P2 STG.E desc[UR10][R20.64+0xc], R2 ;  /* 0x00000c021400a986 */ /* 0x0005e2000c10190a */
[----:B------:R-:W-:-:S02]  /*2ad0*/  ISETP.GT.U32.AND P4, PT, R25, R30, PT ;  /* 0x0000001e1900720c */ /* 0x000fc40003f84070 */
[----:B------:R-:W-:Y:S01]  /*2ae0*/  VIMNMX R3, PT, PT, R25, R30, !PT ;  /* 0x0000001e19037248 */ /* 0x000fe20007fe0100 */
[----:B------:R-:W-:Y:S01]  /*2af0*/  @!P3 STG.E desc[UR10][R20.64+0x100], R7 ;  /* 0x000100071400b986 */ /* 0x000fe2000c10190a */
[----:B------:R-:W-:Y:S02]  /*2b00*/  IADD3 R31, PT, PT, R31, UR4, RZ ;  /* 0x000000041f1f7c10 */ /* 0x000fe4000fffe0ff */
[----:B------:R-:W-:Y:S01]  /*2b10*/  ISETP.GT.U32.AND P2, PT, R29, R24, PT ;  /* 0x000000181d00720c */ /* 0x000fe20003f44070 */
[----:B------:R3:W-:Y:S01]  /*2b20*/  @!P6 STG.E desc[UR10][R20.64+0x104], R4 ;  /* 0x000104041400e986 */ /* 0x0007e2000c10190a */
[C---:B-1----:R-:W-:Y:S02]  /*2b30*/  VIMNMX R5, PT, PT, R24.reuse, R29, !PT ;  /* 0x0000001d18057248 */ /* 0x042fe40007fe0100 */
[----:B------:R-:W-:Y:S01]  /*2b40*/  ISETP.GE.OR P4, PT, R3, UR4, P4 ;  /* 0x0000000403007c0c */ /* 0x000fe2000a786670 */
[----:B------:R-:W-:Y:S01]  /*2b50*/  @!P5 STG.E desc[UR10][R20.64+0x10c], R12 ;  /* 0x00010c0c1400d986 */ /* 0x000fe2000c10190a */
[----:B------:R-:W-:-:S02]  /*2b60*/  IADD3 R6, P3, PT, R24, R31, RZ ;  /* 0x0000001f18067210 */ /* 0x000fc40007f7e0ff */
[----:B------:R-:W-:Y:S02]  /*2b70*/  ISETP.GE.OR P2, PT, R5, UR4, P2 ;  /* 0x0000000405007c0c */ /* 0x000fe40009746670 */
[----:B------:R-:W-:Y:S02]  /*2b80*/  @!P1 IADD3 R3, PT, PT, R24, R31, RZ ;  /* 0x0000001f18039210 */ /* 0x000fe40007ffe0ff */
[----:B------:R-:W-:Y:S02]  /*2b90*/  IADD3.X R33, PT, PT, RZ, RZ, RZ, P3, !PT ;  /* 0x000000ffff217210 */ /* 0x000fe40001ffe4ff */
[----:B--2---:R-:W-:Y:S01]  /*2ba0*/  LEA R2, P6, R6, UR6, 0x2 ;  /* 0x0000000606027c11 */ /* 0x004fe2000f8c10ff */
[----:B0-----:R-:W-:Y:S01]  /*2bb0*/  @!P1 IMAD.WIDE.U32 R10, R3, 0x4, R10 ;  /* 0x00000004030a9825 */ /* 0x001fe200078e000a */
[----:B---3--:R-:W-:Y:S01]  /*2bc0*/  VIMNMX R4, PT, PT, R28, R27, !PT ;  /* 0x0000001b1c047248 */ /* 0x008fe20007fe0100 */
[----:B------:R-:W-:Y:S01]  /*2bd0*/  @!P4 STG.E desc[UR10][R20.64+0x108], R9 ;  /* 0x000108091400c986 */ /* 0x000fe2000c10190a */
[----:B------:R-:W-:-:S02]  /*2be0*/  LEA.HI.X R3, R6, UR7, R33, 0x2, P6 ;  /* 0x0000000706037c11 */ /* 0x000fc4000b0f1421 */
[-C--:B------:R-:W-:Y:S01]  /*2bf0*/  VIMNMX R5, PT, PT, R26, R27.reuse, !PT ;  /* 0x0000001b1a057248 */ /* 0x080fe20007fe0100 */
[----:B------:R0:W-:Y:S01]  /*2c00*/  @!P1 STG.E desc[UR10][R10.64], R13 ;  /* 0x0000000d0a009986 */ /* 0x0001e2000c10190a */
[----:B------:R-:W-:Y:S02]  /*2c10*/  ISETP.GT.U32.AND P0, PT, R25, R24, PT ;  /* 0x000000181900720c */ /* 0x000fe40003f04070 */
[----:B------:R-:W-:Y:S02]  /*2c20*/  VIMNMX R0, PT, PT, R23, R27, !PT ;  /* 0x0000001b17007248 */ /* 0x000fe40007fe0100 */
[C---:B------:R-:W-:Y:S02]  /*2c30*/  ISETP.GE.U32.AND P5, PT, R25.reuse, R28, PT ;  /* 0x0000001c1900720c */ /* 0x040fe40003fa6070 */
[----:B------:R-:W-:Y:S02]  /*2c40*/  ISETP.GE.U32.AND P6, PT, R25, R26, PT ;  /* 0x0000001a1900720c */ /* 0x000fe40003fc6070 */
[----:B------:R-:W-:-:S02]  /*2c50*/  ISETP.GE.OR P3, PT, R0, UR4, P0 ;  /* 0x0000000400007c0c */ /* 0x000fc40008766670 */
[----:B------:R-:W-:Y:S02]  /*2c60*/  ISETP.GE.OR P5, PT, R4, UR4, P5 ;  /* 0x0000000404007c0c */ /* 0x000fe4000afa6670 */
[----:B------:R-:W-:Y:S02]  /*2c70*/  ISETP.GE.OR P6, PT, R5, UR4, P6 ;  /* 0x0000000405007c0c */ /* 0x000fe4000b7c6670 */
[C---:B------:R-:W-:Y:S01]  /*2c80*/  ISETP.GE.U32.AND P4, PT, R25.reuse, R22, PT ;  /* 0x000000161900720c */ /* 0x040fe20003f86070 */
[----:B------:R-:W1:Y:S01]  /*2c90*/  @!P2 LDC.64 R4, c[0x0][0x388] ;  /* 0x0000e200ff04ab82 */ /* 0x000e620000000a00 */
[-C--:B------:R-:W-:Y:S02]  /*2ca0*/  VIMNMX R0, PT, PT, R22, R27.reuse, !PT ;  /* 0x0000001b16007248 */ /* 0x080fe40007fe0100 */
[----:B------:R-:W-:Y:S02]  /*2cb0*/  ISETP.GE.U32.AND P1, PT, R25, R32, PT ;  /* 0x000000201900720c */ /* 0x000fe40003f26070 */
[----:B------:R-:W-:Y:S01]  /*2cc0*/  ISETP.GE.OR P4, PT, R0, UR4, P4 ;  /* 0x0000000400007c0c */ /* 0x000fe2000a786670 */
[----:B------:R-:W-:Y:S01]  /*2cd0*/  @!P3 STG.E desc[UR10][R2.64+0x4], R14 ;  /* 0x0000040e0200b986 */ /* 0x000fe2000c10190a */
[----:B------:R-:W-:-:S02]  /*2ce0*/  VIMNMX R0, PT, PT, R32, R27, !PT ;  /* 0x0000001b20007248 */ /* 0x000fc40007fe0100 */
[----:B------:R-:W-:Y:S01]  /*2cf0*/  IADD3 R31, PT, PT, R31, UR4, RZ ;  /* 0x000000041f1f7c10 */ /* 0x000fe2000fffe0ff */
[----:B------:R-:W-:Y:S01]  /*2d00*/  @!P6 STG.E desc[UR10][R2.64+0x100], R17 ;  /* 0x000100110200e986 */ /* 0x000fe2000c10190a */
[----:B------:R-:W-:Y:S02]  /*2d10*/  ISETP.GE.OR P1, PT, R0, UR4, P1 ;  /* 0x0000000400007c0c */ /* 0x000fe40008f26670 */
[-C--:B------:R-:W-:Y:S01]  /*2d20*/  VIMNMX R6, PT, PT, R30, R27.reuse, !PT ;  /* 0x0000001b1e067248 */ /* 0x080fe20007fe0100 */
[----:B------:R-:W-:Y:S01]  /*2d30*/  @!P5 STG.E desc[UR10][R2.64+0xc], R16 ;  /* 0x00000c100200d986 */ /* 0x000fe2000c10190a */
[C---:B------:R-:W-:Y:S02]  /*2d40*/  ISETP.GE.U32.AND P3, PT, R25.reuse, R30, PT ;  /* 0x0000001e1900720c */ /* 0x040fe40003f66070 */
[----:B------:R-:W-:Y:S01]  /*2d50*/  VIMNMX R27, PT, PT, R8, R27, !PT ;  /* 0x0000001b081b7248 */ /* 0x000fe20007fe0100 */
[----:B------:R-:W-:Y:S01]  /*2d60*/  @!P4 STG.E desc[UR10][R2.64+0x8], R15 ;  /* 0x0000080f0200c986 */ /* 0x000fe2000c10190a */
[----:B------:R-:W-:-:S02]  /*2d70*/  ISETP.GE.U32.AND P4, PT, R25, R8, PT ;  /* 0x000000081900720c */ /* 0x000fc40003f86070 */
[----:B0-----:R-:W-:Y:S02]  /*2d80*/  @!P2 IADD3 R11, PT, PT, R24, R31, RZ ;  /* 0x0000001f180ba210 */ /* 0x001fe40007ffe0ff */
[----:B------:R-:W-:Y:S01]  /*2d90*/  IADD3 R9, PT, PT, R25, 0x3, RZ ;  /* 0x0000000319097810 */ /* 0x000fe20007ffe0ff */
[----:B------:R-:W-:Y:S01]  /*2da0*/  @!P1 STG.E desc[UR10][R2.64+0x104], R18 ;  /* 0x0001041202009986 */ /* 0x000fe2000c10190a */
[----:B------:R-:W-:Y:S01]  /*2db0*/  ISETP.GE.OR P3, PT, R6, UR4, P3 ;  /* 0x0000000406007c0c */ /* 0x000fe20009f66670 */
[----:B-1----:R-:W-:Y:S01]  /*2dc0*/  @!P2 IMAD.WIDE.U32 R4, R11, 0x4, R4 ;  /* 0x000000040b04a825 */ /* 0x002fe200078e0004 */
[----:B------:R-:W-:Y:S02]  /*2dd0*/  ISETP.GE.OR P4, PT, R27, UR4, P4 ;  /* 0x000000041b007c0c */ /* 0x000fe4000a786670 */
[----:B------:R-:W-:Y:S02]  /*2de0*/  ISETP.GT.U32.AND P1, PT, R9, R24, PT ;  /* 0x000000180900720c */ /* 0x000fe40003f24070 */
[----:B------:R-:W-:-:S02]  /*2df0*/  VIMNMX R11, PT, PT, R24, R9, !PT ;  /* 0x00000009180b7248 */ /* 0x000fc40007fe0100 */
[----:B------:R-:W-:Y:S02]  /*2e00*/  IADD3 R7, P6, PT, R24, R31, RZ ;  /* 0x0000001f18077210 */ /* 0x000fe40007fde0ff */
[----:B------:R-:W-:Y:S02]  /*2e10*/  ISETP.GT.U32.AND P5, PT, R29, R23, PT ;  /* 0x000000171d00720c */ /* 0x000fe40003fa4070 */
[----:B------:R-:W-:Y:S01]  /*2e20*/  VIMNMX R0, PT, PT, R23, R29, !PT ;  /* 0x0000001d17007248 */ /* 0x000fe20007fe0100 */
[----:B------:R-:W-:Y:S01]  /*2e30*/  @!P3 STG.E desc[UR10][R2.64+0x108], R19 ;  /* 0x000108130200b986 */ /* 0x000fe2000c10190a */
[----:B------:R-:W-:Y:S02]  /*2e40*/  ISETP.GE.OR P1, PT, R11, UR4, P1 ;  /* 0x000000040b007c0c */ /* 0x000fe40008f26670 */
[----:B------:R-:W-:Y:S01]  /*2e50*/  IADD3.X R10, PT, PT, RZ, RZ, RZ, P6, !PT ;  /* 0x000000ffff0a7210 */ /* 0x000fe200037fe4ff */
[----:B------:R0:W-:Y:S01]  /*2e60*/  @!P4 STG.E desc[UR10][R2.64+0x10c], R36 ;  /* 0x00010c240200c986 */ /* 0x0001e2000c10190a */
[----:B------:R-:W-:-:S02]  /*2e70*/  LEA R6, P6, R7, UR6, 0x2 ;  /* 0x0000000607067c11 */ /* 0x000fc4000f8c10ff */
[----:B------:R-:W-:Y:S01]  /*2e80*/  ISETP.GE.OR P5, PT, R0, UR4, P5 ;  /* 0x0000000400007c0c */ /* 0x000fe2000afa6670 */
[----:B------:R1:W-:Y:S01]  /*2e90*/  @!P2 STG.E desc[UR10][R4.64], R37 ;  /* 0x000000250400a986 */ /* 0x0003e2000c10190a */
[-C--:B------:R-:W-:Y:S02]  /*2ea0*/  VIMNMX R0, PT, PT, R22, R29.reuse, !PT ;  /* 0x0000001d16007248 */ /* 0x080fe40007fe0100 */
[----:B------:R-:W-:Y:S02]  /*2eb0*/  LEA.HI.X R7, R7, UR7, R10, 0x2, P6 ;  /* 0x0000000707077c11 */ /* 0x000fe4000b0f140a */
[----:B------:R-:W-:Y:S02]  /*2ec0*/  ISETP.GE.OR P4, PT, R0, UR4, P0 ;  /* 0x0000000400007c0c */ /* 0x000fe40008786670 */
[----:B------:R-:W-:Y:S02]  /*2ed0*/  ISETP.GT.U32.AND P6, PT, R29, R30, PT ;  /* 0x0000001e1d00720c */ /* 0x000fe40003fc4070 */
[----:B0-----:R-:W-:-:S02]  /*2ee0*/  VIMNMX R2, PT, PT, R30, R29, !PT ;  /* 0x0000001d1e027248 */ /* 0x001fc40007fe0100 */
[C---:B------:R-:W-:Y:S01]  /*2ef0*/  ISETP.GT.U32.AND P3, PT, R29.reuse, R28, PT ;  /* 0x0000001c1d00720c */ /* 0x040fe20003f64070 */
[----:B------:R-:W-:Y:S01]  /*2f00*/  @!P5 STG.E desc[UR10][R6.64+0x4], R38 ;  /* 0x000004260600d986 */ /* 0x000fe2000c10190a */
[-C--:B------:R-:W-:Y:S02]  /*2f10*/  VIMNMX R10, PT, PT, R28, R29.reuse, !PT ;  /* 0x0000001d1c0a7248 */ /* 0x080fe40007fe0100 */
[----:B------:R-:W-:Y:S02]  /*2f20*/  ISETP.GT.U32.AND P2, PT, R29, R26, PT ;  /* 0x0000001a1d00720c */ /* 0x000fe40003f44070 */
[----:B------:R-:W-:Y:S01]  /*2f30*/  VIMNMX R0, PT, PT, R26, R29, !PT ;  /* 0x0000001d1a007248 */ /* 0x000fe20007fe0100 */
[----:B------:R-:W-:Y:S01]  /*2f40*/  @!P4 STG.E desc[UR10][R6.64+0x8], R39 ;  /* 0x000008270600c986 */ /* 0x000fe2000c10190a */
[----:B------:R-:W-:Y:S02]  /*2f50*/  ISETP.GE.OR P6, PT, R2, UR4, P6 ;  /* 0x0000000402007c0c */ /* 0x000fe4000b7c6670 */
[----:B------:R-:W-:Y:S01]  /*2f60*/  ISETP.GE.OR P3, PT, R10, UR4, P3 ;  /* 0x000000040a007c0c */ /* 0x000fe20009f66670 */
[----:B------:R-:W0:Y:S01]  /*2f70*/  @!P1 LDC.64 R2, c[0x0][0x388] ;  /* 0x0000e200ff029b82 */ /* 0x000e220000000a00 */
[----:B------:R-:W-:-:S02]  /*2f80*/  ISETP.GE.OR P2, PT, R0, UR4, P2 ;  /* 0x0000000400007c0c */ /* 0x000fc40009746670 */
[C---:B------:R-:W-:Y:S02]  /*2f90*/  ISETP.GT.U32.AND P5, PT, R29.reuse, R32, PT ;  /* 0x000000201d00720c */ /* 0x040fe40003fa4070 */
[-C--:B------:R-:W-:Y:S02]  /*2fa0*/  VIMNMX R10, PT, PT, R32, R29.reuse, !PT ;  /* 0x0000001d200a7248 */ /* 0x080fe40007fe0100 */
[----:B------:R-:W-:Y:S02]  /*2fb0*/  ISETP.GT.U32.AND P4, PT, R29, R8, PT ;  /* 0x000000081d00720c */ /* 0x000fe40003f84070 */
[----:B------:R-:W-:Y:S01]  /*2fc0*/  ISETP.GE.OR P5, PT, R10, UR4, P5 ;  /* 0x000000040a007c0c */ /* 0x000fe2000afa6670 */
[----:B------:R-:W-:Y:S01]  /*2fd0*/  @!P6 STG.E desc[UR10][R6.64+0x108], R51 ;  /* 0x000108330600e986 */ /* 0x000fe2000c10190a */
[----:B------:R-:W-:Y:S02]  /*2fe0*/  IADD3 R11, PT, PT, R25, 0x40, RZ ;  /* 0x00000040190b7810 */ /* 0x000fe40007ffe0ff */
[----:B------:R-:W-:Y:S01]  /*2ff0*/  VIMNMX R29, PT, PT, R8, R29, !PT ;  /* 0x0000001d081d7248 */ /* 0x000fe20007fe0100 */
[----:B------:R-:W-:Y:S01]  /*3000*/  @!P3 STG.E desc[UR10][R6.64+0xc], R48 ;  /* 0x00000c300600b986 */ /* 0x000fe2000c10190a */
[----:B------:R-:W-:-:S02]  /*3010*/  ISETP.GT.U32.AND P3, PT, R9, R23, PT ;  /* 0x000000170900720c */ /* 0x000fc40003f64070 */
[----:B------:R-:W-:Y:S01]  /*3020*/  VIMNMX R0, PT, PT, R23, R9, !PT ;  /* 0x0000000917007248 */ /* 0x000fe20007fe0100 */
[----:B------:R-:W-:Y:S01]  /*3030*/  @!P2 STG.E desc[UR10][R6.64+0x100], R49 ;  /* 0x000100310600a986 */ /* 0x000fe2000c10190a */
[----:B------:R-:W-:Y:S02]  /*3040*/  ISETP.GT.U32.AND P2, PT, R11, R24, PT ;  /* 0x000000180b00720c */ /* 0x000fe40003f44070 */
[----:B------:R-:W-:Y:S01]  /*3050*/  VIMNMX R10, PT, PT, R24, R11, !PT ;  /* 0x0000000b180a7248 */ /* 0x000fe20007fe0100 */
[----:B------:R-:W-:Y:S01]  /*3060*/  @!P5 STG.E desc[UR10][R6.64+0x104], R50 ;  /* 0x000104320600d986 */ /* 0x000fe2000c10190a */
[----:B------:R-:W-:Y:S02]  /*3070*/  ISETP.GE.OR P4, PT, R29, UR4, P4 ;  /* 0x000000041d007c0c */ /* 0x000fe4000a786670 */
[----:B------:R-:W-:Y:S02]  /*3080*/  IADD3 R31, PT, PT, R31, UR4, RZ ;  /* 0x000000041f1f7c10 */ /* 0x000fe4000fffe0ff */
[----:B------:R-:W-:-:S02]  /*3090*/  ISETP.GE.OR P3, PT, R0, UR4, P3 ;  /* 0x0000000400007c0c */ /* 0x000fc40009f66670 */
[----:B------:R-:W-:Y:S02]  /*30a0*/  ISETP.GE.OR P2, PT, R10, UR4, P2 ;  /* 0x000000040a007c0c */ /* 0x000fe40009746670 */
[----:B------:R-:W-:Y:S02]  /*30b0*/  ISETP.GT.U32.AND P6, PT, R9, R22, PT ;  /* 0x000000160900720c */ /* 0x000fe40003fc4070 */
[----:B-1----:R-:W-:Y:S02]  /*30c0*/  @!P1 IADD3 R5, PT, PT, R24, R31, RZ ;  /* 0x0000001f18059210 */ /* 0x002fe40007ffe0ff */
[----:B------:R-:W-:Y:S01]  /*30d0*/  VIMNMX R0, PT, PT, R22, R9, !PT ;  /* 0x0000000916007248 */ /* 0x000fe20007fe0100 */
[----:B------:R-:W-:Y:S01]  /*30e0*/  @!P4 STG.E desc[UR10][R6.64+0x10c], R52 ;  /* 0x00010c340600c986 */ /* 0x000fe2000c10190a */
[----:B------:R-:W-:Y:S01]  /*30f0*/  IADD3 R12, P5, PT, R24, R31, RZ ;  /* 0x0000001f180c7210 */ /* 0x000fe20007fbe0ff */
[----:B0-----:R-:W-:Y:S01]  /*3100*/  @!P1 IMAD.WIDE.U32 R2, R5, 0x4, R2 ;  /* 0x0000000405029825 */ /* 0x001fe200078e0002 */
[----:B------:R-:W-:-:S02]  /*3110*/  ISETP.GE.OR P6, PT, R0, UR4, P6 ;  /* 0x0000000400007c0c */ /* 0x000fc4000b7c6670 */
[----:B------:R-:W-:Y:S02]  /*3120*/  IADD3.X R13, PT, PT, RZ, RZ, RZ, P5, !PT ;  /* 0x000000ffff0d7210 */ /* 0x000fe40002ffe4ff */
[----:B------:R-:W-:Y:S01]  /*3130*/  LEA R4, P5, R12, UR6, 0x2 ;  /* 0x000000060c047c11 */ /* 0x000fe2000f8a10ff */
[----:B------:R0:W-:Y:S01]  /*3140*/  @!P1 STG.E desc[UR10][R2.64], R53 ;  /* 0x0000003502009986 */ /* 0x0001e2000c10190a */
[----:B------:R-:W-:Y:S02]  /*3150*/  ISETP.GT.U32.AND P1, PT, R9, R26, PT ;  /* 0x0000001a0900720c */ /* 0x000fe40003f24070 */
[-C--:B------:R-:W-:Y:S02]  /*3160*/  VIMNMX R10, PT, PT, R26, R9.reuse, !PT ;  /* 0x000000091a0a7248 */ /* 0x080fe40007fe0100 */
[----:B------:R-:W-:Y:S02]  /*3170*/  LEA.HI.X R5, R12, UR7, R13, 0x2, P5 ;  /* 0x000000070c057c11 */ /* 0x000fe4000a8f140d */
[----:B------:R-:W-:-:S02]  /*3180*/  VIMNMX R0, PT, PT, R28, R9, !PT ;  /* 0x000000091c007248 */ /* 0x000fc40007fe0100 */
[----:B------:R-:W-:Y:S01]  /*3190*/  ISETP.GE.OR P1, PT, R10, UR4, P1 ;  /* 0x000000040a007c0c */ /* 0x000fe20008f26670 */
[----:B------:R-:W-:Y:S01]  /*31a0*/  @!P3 STG.E desc[UR10][R4.64+0x4], R54 ;  /* 0x000004360400b986 */ /* 0x000fe2000c10190a */
[C---:B------:R-:W-:Y:S01]  /*31b0*/  ISETP.GT.U32.AND P4, PT, R9.reuse, R32, PT ;  /* 0x000000200900720c */ /* 0x040fe20003f84070 */
[----:B0-----:R-:W0:Y:S01]  /*31c0*/  @!P2 LDC.64 R2, c[0x0][0x388] ;  /* 0x0000e200ff02ab82 */ /* 0x001e220000000a00 */
[----:B------:R-:W-:Y:S01]  /*31d0*/  VIMNMX R12, PT, PT, R32, R9, !PT ;  /* 0x00000009200c7248 */ /* 0x000fe20007fe0100 */
[----:B------:R-:W-:Y:S01]  /*31e0*/  @!P6 STG.E desc[UR10][R4.64+0x8], R55 ;  /* 0x000008370400e986 */ /* 0x000fe2000c10190a */
[----:B------:R-:W-:Y:S02]  /*31f0*/  ISETP.GE.OR P5, PT, R0, UR4, P0 ;  /* 0x0000000400007c0c */ /* 0x000fe400087a6670 */
[C---:B------:R-:W-:Y:S02]  /*3200*/  ISETP.GT.U32.AND P3, PT, R9.reuse, R30, PT ;  /* 0x0000001e0900720c */ /* 0x040fe40003f64070 */
[----:B------:R-:W-:-:S02]  /*3210*/  ISETP.GT.U32.AND P6, PT, R9, R8, PT ;  /* 0x000000080900720c */ /* 0x000fc40003fc4070 */
[-C--:B------:R-:W-:Y:S01]  /*3220*/  VIMNMX R0, PT, PT, R30, R9.reuse, !PT ;  /* 0x000000091e007248 */ /* 0x080fe20007fe0100 */
[----:B------:R-:W-:Y:S01]  /*3230*/  @!P1 STG.E desc[UR10][R4.64+0x100], R57 ;  /* 0x0001003904009986 */ /* 0x000fe2000c10190a */
[----:B------:R-:W-:Y:S02]  /*3240*/  VIMNMX R9, PT, PT, R8, R9, !PT ;  /* 0x0000000908097248 */ /* 0x000fe40007fe0100 */
[----:B------:R-:W-:Y:S02]  /*3250*/  ISETP.GE.OR P4, PT, R12, UR4, P4 ;  /* 0x000000040c007c0c */ /* 0x000fe4000a786670 */
[----:B------:R-:W-:Y:S01]  /*3260*/  MOV R6, UR4 ;  /* 0x0000000400067c02 */ /* 0x000fe20008000f00 */
[----:B------:R-:W-:Y:S01]  /*3270*/  @!P5 STG.E desc[UR10][R4.64+0xc], R56 ;  /* 0x00000c380400d986 */ /* 0x000fe2000c10190a */
[----:B------:R-:W-:Y:S02]  /*3280*/  ISETP.GE.OR P6, PT, R9, UR4, P6 ;  /* 0x0000000409007c0c */ /* 0x000fe4000b7c6670 */
[----:B------:R-:W-:Y:S01]  /*3290*/  IADD3 R13, PT, PT, R25, 0x41, RZ ;  /* 0x00000041190d7810 */ /* 0x000fe20007ffe0ff */
[----:B------:R-:W-:Y:S01]  /*32a0*/  IMAD R31, R6, 0x3d, R31 ;  /* 0x0000003d061f7824 */ /* 0x000fe200078e021f */
[----:B------:R-:W-:-:S02]  /*32b0*/  ISETP.GE.OR P3, PT, R0, UR4, P3 ;  /* 0x0000000400007c0c */ /* 0x000fc40009f66670 */
[----:B------:R-:W-:Y:S02]  /*32c0*/  ISETP.GT.U32.AND P1, PT, R13, R24, PT ;  /* 0x000000180d00720c */ /* 0x000fe40003f24070 */
[C---:B------:R-:W-:Y:S01]  /*32d0*/  VIMNMX R9, PT, PT, R24.reuse, R13, !PT ;  /* 0x0000000d18097248 */ /* 0x040fe20007fe0100 */
[----:B------:R-:W-:Y:S01]  /*32e0*/  @!P4 STG.E desc[UR10][R4.64+0x104], R58 ;  /* 0x0001043a0400c986 */ /* 0x000fe2000c10190a */
[----:B------:R-:W-:Y:S02]  /*32f0*/  @!P2 IADD3 R7, PT, PT, R24, R31, RZ ;  /* 0x0000001f1807a210 */ /* 0x000fe40007ffe0ff */
[----:B------:R-:W-:Y:S01]  /*3300*/  ISETP.GE.OR P1, PT, R9, UR4, P1 ;  /* 0x0000000409007c0c */ /* 0x000fe20008f26670 */
[----:B------:R-:W-:Y:S01]  /*3310*/  @!P6 STG.E desc[UR10][R4.64+0x10c], R60 ;  /* 0x00010c3c0400e986 */ /* 0x000fe2000c10190a */
[----:B------:R-:W-:Y:S01]  /*3320*/  ISETP.GT.U32.AND P4, PT, R11, R23, PT ;  /* 0x000000170b00720c */ /* 0x000fe20003f84070 */
[----:B0-----:R-:W-:Y:S01]  /*3330*/  @!P2 IMAD.WIDE.U32 R2, R7, 0x4, R2 ;  /* 0x000000040702a825 */ /* 0x001fe200078e0002 */
[----:B------:R-:W-:Y:S01]  /*3340*/  ISETP.GT.U32.AND P5, PT, R11, R22, PT ;  /* 0x000000160b00720c */ /* 0x000fe20003fa4070 */
[----:B------:R-:W-:Y:S01]  /*3350*/  @!P3 STG.E desc[UR10][R4.64+0x108], R59 ;  /* 0x0001083b0400b986 */ /* 0x000fe2000c10190a */
[----:B------:R-:W-:-:S02]  /*3360*/  VIMNMX R0, PT, PT, R23, R11, !PT ;  /* 0x0000000b17007248 */ /* 0x000fc40007fe0100 */
[----:B------:R-:W-:Y:S01]  /*3370*/  VIMNMX R6, PT, PT, R22, R11, !PT ;  /* 0x0000000b16067248 */ /* 0x000fe20007fe0100 */
[----:B------:R0:W-:Y:S01]  /*3380*/  @!P2 STG.E desc[UR10][R2.64], R61 ;  /* 0x0000003d0200a986 */ /* 0x0001e2000c10190a */
[----:B------:R-:W-:Y:S02]  /*3390*/  IADD3 R7, P6, PT, R24, R31, RZ ;  /* 0x0000001f18077210 */ /* 0x000fe40007fde0ff */
[----:B------:R-:W-:Y:S02]  /*33a0*/  ISETP.GE.OR P4, PT, R0, UR4, P4 ;  /* 0x0000000400007c0c */ /* 0x000fe4000a786670 */
[----:B------:R-:W-:Y:S02]  /*33b0*/  ISETP.GE.OR P5, PT, R6, UR4, P5 ;  /* 0x0000000406007c0c */ /* 0x000fe4000afa6670 */
[----:B------:R-:W-:Y:S02]  /*33c0*/  IADD3.X R12, PT, PT, RZ, RZ, RZ, P6, !PT ;  /* 0x000000ffff0c7210 */ /* 0x000fe400037fe4ff */
[----:B------:R-:W-:-:S02]  /*33d0*/  LEA R6, P6, R7, UR6, 0x2 ;  /* 0x0000000607067c11 */ /* 0x000fc4000f8c10ff */
[----:B------:R-:W-:Y:S01]  /*33e0*/  ISETP.GT.U32.AND P2, PT, R11, R28, PT ;  /* 0x0000001c0b00720c */ /* 0x000fe20003f44070 */
[----:B0-----:R-:W0:Y:S01]  /*33f0*/  @!P1 LDC.64 R2, c[0x0][0x388] ;  /* 0x0000e200ff029b82 */ /* 0x001e220000000a00 */
[----:B------:R-:W-:Y:S02]  /*3400*/  LEA.HI.X R7, R7, UR7, R12, 0x2, P6 ;  /* 0x0000000707077c11 */ /* 0x000fe4000b0f140c */
[-C--:B------:R-:W-:Y:S02]  /*3410*/  VIMNMX R0, PT, PT, R28, R11.reuse, !PT ;  /* 0x0000000b1c007248 */ /* 0x080fe40007fe0100 */
[----:B------:R-:W-:Y:S01]  /*3420*/  ISETP.GT.U32.AND P3, PT, R11, R32, PT ;  /* 0x000000200b00720c */ /* 0x000fe20003f64070 */
[----:B------:R-:W-:Y:S01]  /*3430*/  @!P4 STG.E desc[UR10][R6.64+0x4], R62 ;  /* 0x0000043e0600c986 */ /* 0x000fe2000c10190a */
[-C--:B------:R-:W-:Y:S02]  /*3440*/  VIMNMX R10, PT, PT, R32, R11.reuse, !PT ;  /* 0x0000000b200a7248 */ /* 0x080fe40007fe0100 */
[----:B------:R-:W-:Y:S01]  /*3450*/  ISETP.GE.OR P2, PT, R0, UR4, P2 ;  /* 0x0000000400007c0c */ /* 0x000fe20009746670 */
[----:B------:R-:W-:Y:S01]  /*3460*/  @!P5 STG.E desc[UR10][R6.64+0x8], R63 ;  /* 0x0000083f0600d986 */ /* 0x000fe2000c10190a */
[----:B------:R-:W-:-:S02]  /*3470*/  VIMNMX R9, PT, PT, R26, R11, !PT ;  /* 0x0000000b1a097248 */ /* 0x000fc40007fe0100 */
[----:B------:R-:W-:Y:S02]  /*3480*/  ISETP.GE.OR P3, PT, R10, UR4, P3 ;  /* 0x000000040a007c0c */ /* 0x000fe40009f66670 */
[C---:B------:R-:W-:Y:S02]  /*3490*/  ISETP.GT.U32.AND P4, PT, R11.reuse, R30, PT ;  /* 0x0000001e0b00720c */ /* 0x040fe40003f84070 */
[----:B------:R-:W-:Y:S02]  /*34a0*/  ISETP.GT.U32.AND P5, PT, R11, R8, PT ;  /* 0x000000080b00720c */ /* 0x000fe40003fa4070 */
[-C--:B------:R-:W-:Y:S02]  /*34b0*/  VIMNMX R0, PT, PT, R30, R11.reuse, !PT ;  /* 0x0000000b1e007248 */ /* 0x080fe40007fe0100 */
[----:B------:R-:W-:Y:S01]  /*34c0*/  VIMNMX R11, PT, PT, R8, R11, !PT ;  /* 0x0000000b080b7248 */ /* 0x000fe20007fe0100 */
[----:B------:R-:W-:Y:S01]  /*34d0*/  @!P2 STG.E desc[UR10][R6.64+0xc], R64 ;  /* 0x00000c400600a986 */ /* 0x000fe2000c10190a */
[----:B------:R-:W-:-:S02]  /*34e0*/  ISETP.GE.OR P4, PT, R0, UR4, P4 ;  /* 0x0000000400007c0c */ /* 0x000fc4000a786670 */
[----:B------:R-:W-:Y:S01]  /*34f0*/  ISETP.GE.OR P5, PT, R11, UR4, P5 ;  /* 0x000000040b007c0c */ /* 0x000fe2000afa6670 */
[----:B------:R-:W-:Y:S01]  /*3500*/  @!P3 STG.E desc[UR10][R6.64+0x104], R66 ;  /* 0x000104420600b986 */ /* 0x000fe2000c10190a */
[----:B------:R-:W-:Y:S02]  /*3510*/  IADD3 R31, PT, PT, R31, UR4, RZ ;  /* 0x000000041f1f7c10 */ /* 0x000fe4000fffe0ff */
[----:B------:R-:W-:Y:S02]  /*3520*/  IADD3 R15, PT, PT, R25, 0x42, RZ ;  /* 0x00000042190f7810 */ /* 0x000fe40007ffe0ff */
[C---:B------:R-:W-:Y:S02]  /*3530*/  @!P1 IADD3 R5, PT, PT, R24.reuse, R31, RZ ;  /* 0x0000001f18059210 */ /* 0x040fe40007ffe0ff */
[----:B------:R-:W-:Y:S02]  /*3540*/  ISETP.GE.OR P6, PT, R9, UR4, P0 ;  /* 0x0000000409007c0c */ /* 0x000fe400087c6670 */
[----:B------:R-:W-:Y:S01]  /*3550*/  ISETP.GT.U32.AND P3, PT, R15, R24, PT ;  /* 0x000000180f00720c */ /* 0x000fe20003f64070 */
[----:B0-----:R-:W-:Y:S01]  /*3560*/  @!P1 IMAD.WIDE.U32 R4, R5, 0x4, R2 ;  /* 0x0000000405049825 */ /* 0x001fe200078e0002 */
[----:B------:R-:W-:Y:S01]  /*3570*/  VIMNMX R10, PT, PT, R24, R15, !PT ;  /* 0x0000000f180a7248 */ /* 0x000fe20007fe0100 */
[----:B------:R-:W-:Y:S01]  /*3580*/  @!P5 STG.E desc[UR10][R6.64+0x10c], R70 ;  /* 0x00010c460600d986 */ /* 0x000fe2000c10190a */
[----:B------:R-:W-:-:S02]  /*3590*/  ISETP.GT.U32.AND P2, PT, R13, R23, PT ;  /* 0x000000170d00720c */ /* 0x000fc40003f44070 */
[----:B------:R-:W-:Y:S01]  /*35a0*/  VIMNMX R0, PT, PT, R23, R13, !PT ;  /* 0x0000000d17007248 */ /* 0x000fe20007fe0100 */
[----:B------:R-:W-:Y:S01]  /*35b0*/  @!P4 STG.E desc[UR10][R6.64+0x108], R67 ;  /* 0x000108430600c986 */ /* 0x000fe2000c10190a */
[----:B------:R-:W-:Y:S02]  /*35c0*/  ISETP.GE.OR P3, PT, R10, UR4, P3 ;  /* 0x000000040a007c0c */ /* 0x000fe40009f66670 */
[----:B------:R-:W-:Y:S01]  /*35d0*/  IADD3 R3, P5, PT, R24, R31, RZ ;  /* 0x0000001f18037210 */ /* 0x000fe20007fbe0ff */
[----:B------:R0:W-:Y:S01]  /*35e0*/  @!P6 STG.E desc[UR10][R6.64+0x100], R65 ;  /* 0x000100410600e986 */ /* 0x0001e2000c10190a */
[----:B------:R-:W-:Y:S02]  /*35f0*/  ISETP.GE.OR P2, PT, R0, UR4, P2 ;  /* 0x0000000400007c0c */ /* 0x000fe40009746670 */
[----:B------:R-:W-:Y:S01]  /*3600*/  ISETP.GT.U32.AND P4, PT, R13, R28, PT ;  /* 0x0000001c0d00720c */ /* 0x000fe20003f84070 */
[----:B------:R1:W-:Y:S01]  /*3610*/  @!P1 STG.E desc[UR10][R4.64], R69 ;  /* 0x0000004504009986 */ /* 0x0003e2000c10190a */
[----:B------:R-:W-:-:S02]  /*3620*/  VIMNMX R0, PT, PT, R28, R13, !PT ;  /* 0x0000000d1c007248 */ /* 0x000fc40007fe0100 */
[----:B------:R-:W-:Y:S02]  /*3630*/  IADD3.X R10, PT, PT, RZ, RZ, RZ, P5, !PT ;  /* 0x000000ffff0a7210 */ /* 0x000fe40002ffe4ff */
[----:B------:R-:W-:Y:S02]  /*3640*/  LEA R2, P5, R3, UR6, 0x2 ;  /* 0x0000000603027c11 */ /* 0x000fe4000f8a10ff */
[----:B------:R-:W-:Y:S01]  /*3650*/  ISETP.GE.OR P4, PT, R0, UR4, P4 ;  /* 0x0000000400007c0c */ /* 0x000fe2000a786670 */
[----:B0-----:R-:W0:Y:S01]  /*3660*/  @!P3 LDC.64 R6, c[0x0][0x388] ;  /* 0x0000e200ff06bb82 */ /* 0x001e220000000a00 */
[----:B------:R-:W-:Y:S02]  /*3670*/  ISETP.GT.U32.AND P6, PT, R13, R22, PT ;  /* 0x000000160d00720c */ /* 0x000fe40003fc4070 */
[----:B------:R-:W-:Y:S02]  /*3680*/  VIMNMX R9, PT, PT, R22, R13, !PT ;  /* 0x0000000d16097248 */ /* 0x000fe40007fe0100 */
[----:B------:R-:W-:-:S02]  /*3690*/  LEA.HI.X R3, R3, UR7, R10, 0x2, P5 ;  /* 0x0000000703037c11 */ /* 0x000fc4000a8f140a */
[----:B------:R-:W-:Y:S02]  /*36a0*/  ISETP.GT.U32.AND P5, PT, R13, R30, PT ;  /* 0x0000001e0d00720c */ /* 0x000fe40003fa4070 */
[-C--:B-1----:R-:W-:Y:S01]  /*36b0*/  VIMNMX R4, PT, PT, R30, R13.reuse, !PT ;  /* 0x0000000d1e047248 */ /* 0x082fe20007fe0100 */
[----:B------:R-:W-:Y:S01]  /*36c0*/  @!P2 STG.E desc[UR10][R2.64+0x4], R72 ;  /* 0x000004480200a986 */ /* 0x000fe2000c10190a */
[----:B------:R-:W-:Y:S02]  /*36d0*/  VIMNMX R0, PT, PT, R32, R13, !PT ;  /* 0x0000000d20007248 */ /* 0x000fe40007fe0100 */
[----:B------:R-:W-:Y:S01]  /*36e0*/  ISETP.GE.OR P6, PT, R9, UR4, P6 ;  /* 0x0000000409007c0c */ /* 0x000fe2000b7c6670 */
[----:B------:R-:W-:Y:S01]  /*36f0*/  @!P4 STG.E desc[UR10][R2.64+0xc], R74 ;  /* 0x00000c4a0200c986 */ /* 0x000fe2000c10190a */
[----:B------:R-:W-:Y:S02]  /*3700*/  ISETP.GE.OR P5, PT, R4, UR4, P5 ;  /* 0x0000000404007c0c */ /* 0x000fe4000afa6670 */
[----:B------:R-:W-:-:S02]  /*3710*/  ISETP.GE.OR P2, PT, R0, UR4, P0 ;  /* 0x0000000400007c0c */ /* 0x000fc40008746670 */
[----:B------:R-:W-:Y:S02]  /*3720*/  ISETP.GT.U32.AND P1, PT, R13, R26, PT ;  /* 0x0000001a0d00720c */ /* 0x000fe40003f24070 */
[----:B------:R-:W-:Y:S02]  /*3730*/  VIMNMX R9, PT, PT, R26, R13, !PT ;  /* 0x0000000d1a097248 */ /* 0x000fe40007fe0100 */
[----:B------:R-:W-:Y:S02]  /*3740*/  IADD3 R25, PT, PT, R25, 0x43, RZ ;  /* 0x0000004319197810 */ /* 0x000fe40007ffe0ff */
[----:B------:R-:W-:Y:S01]  /*3750*/  ISETP.GE.OR P1, PT, R9, UR4, P1 ;  /* 0x0000000409007c0c */ /* 0x000fe20008f26670 */
[----:B------:R-:W-:Y:S01]  /*3760*/  @!P6 STG.E desc[UR10][R2.64+0x8], R71 ;  /* 0x000008470200e986 */ /* 0x000fe2000c10190a */
[----:B------:R-:W-:Y:S02]  /*3770*/  ISETP.GT.U32.AND P4, PT, R25, R24, PT ;  /* 0x000000181900720c */ /* 0x000fe40003f84070 */
[----:B------:R-:W-:Y:S01]  /*3780*/  VIMNMX R0, PT, PT, R24, R25, !PT ;  /* 0x0000001918007248 */ /* 0x000fe20007fe0100 */
[----:B------:R-:W-:Y:S01]  /*3790*/  @!P5 STG.E desc[UR10][R2.64+0x108], R75 ;  /* 0x0001084b0200d986 */ /* 0x000fe2000c10190a */
[----:B------:R-:W-:-:S02]  /*37a0*/  IADD3 R31, PT, PT, R31, UR4, RZ ;  /* 0x000000041f1f7c10 */ /* 0x000fc4000fffe0ff */
[----:B------:R-:W-:Y:S01]  /*37b0*/  ISETP.GE.OR P4, PT, R0, UR4, P4 ;  /* 0x0000000400007c0c */ /* 0x000fe2000a786670 */
[----:B------:R-:W-:Y:S01]  /*37c0*/  @!P2 STG.E desc[UR10][R2.64+0x104], R76 ;  /* 0x0001044c0200a986 */ /* 0x000fe2000c10190a */
[----:B------:R-:W-:Y:S02]  /*37d0*/  ISETP.GT.U32.AND P6, PT, R13, R8, PT ;  /* 0x000000080d00720c */ /* 0x000fe40003fc4070 */
[----:B------:R-:W-:Y:S01]  /*37e0*/  VIMNMX R13, PT, PT, R8, R13, !PT ;  /* 0x0000000d080d7248 */ /* 0x000fe20007fe0100 */
[----:B------:R-:W-:Y:S01]  /*37f0*/  @!P1 STG.E desc[UR10][R2.64+0x100], R73 ;  /* 0x0001004902009986 */ /* 0x000fe2000c10190a */
[----:B------:R-:W-:Y:S02]  /*3800*/  IADD3 R10, P5, PT, R24, R31, RZ ;  /* 0x0000001f180a7210 */ /* 0x000fe40007fbe0ff */
[----:B------:R-:W-:Y:S02]  /*3810*/  ISETP.GT.U32.AND P2, PT, R15, R23, PT ;  /* 0x000000170f00720c */ /* 0x000fe40003f44070 */
[----:B------:R-:W-:-:S02]  /*3820*/  VIMNMX R0, PT, PT, R23, R15, !PT ;  /* 0x0000000f17007248 */ /* 0x000fc40007fe0100 */
[----:B------:R-:W-:Y:S02]  /*3830*/  @!P3 IADD3 R5, PT, PT, R24, R31, RZ ;  /* 0x0000001f1805b210 */ /* 0x000fe40007ffe0ff */
[----:B------:R-:W-:Y:S02]  /*3840*/  ISETP.GE.OR P6, PT, R13, UR4, P6 ;  /* 0x000000040d007c0c */ /* 0x000fe4000b7c6670 */
[----:B------:R-:W-:Y:S01]  /*3850*/  IADD3.X R11, PT, PT, RZ, RZ, RZ, P5, !PT ;  /* 0x000000ffff0b7210 */ /* 0x000fe20002ffe4ff */
[----:B0-----:R-:W-:Y:S01]  /*3860*/  @!P3 IMAD.WIDE.U32 R6, R5, 0x4, R6 ;  /* 0x000000040506b825 */ /* 0x001fe200078e0006 */
[----:B------:R-:W-:Y:S02]  /*3870*/  LEA R4, P5, R10, UR6, 0x2 ;  /* 0x000000060a047c11 */ /* 0x000fe4000f8a10ff */
[----:B------:R-:W-:Y:S02]  /*3880*/  ISETP.GE.OR P2, PT, R0, UR4, P2 ;  /* 0x0000000400007c0c */ /* 0x000fe40009746670 */
[----:B------:R-:W-:-:S02]  /*3890*/  ISETP.GT.U32.AND P1, PT, R15, R22, PT ;  /* 0x000000160f00720c */ /* 0x000fc40003f24070 */
[-C--:B------:R-:W-:Y:S02]  /*38a0*/  VIMNMX R9, PT, PT, R22, R15.reuse, !PT ;  /* 0x0000000f16097248 */ /* 0x080fe40007fe0100 */
[----:B------:R-:W-:Y:S01]  /*38b0*/  LEA.HI.X R5, R10, UR7, R11, 0x2, P5 ;  /* 0x000000070a057c11 */ /* 0x000fe2000a8f140b */
[----:B------:R0:W-:Y:S01]  /*38c0*/  @!P6 STG.E desc[UR10][R2.64+0x10c], R84 ;  /* 0x00010c540200e986 */ /* 0x0001e2000c10190a */
[----:B------:R-:W1:Y:S01]  /*38d0*/  @!P4 LDC.64 R10, c[0x0][0x388] ;  /* 0x0000e200ff0acb82 */ /* 0x000e620000000a00 */
[----:B------:R-:W-:Y:S02]  /*38e0*/  ISETP.GE.OR P1, PT, R9, UR4, P1 ;  /* 0x0000000409007c0c */ /* 0x000fe40008f26670 */
[C---:B------:R-:W-:Y:S01]  /*38f0*/  ISETP.GT.U32.AND P5, PT, R15.reuse, R28, PT ;  /* 0x0000001c0f00720c */ /* 0x040fe20003fa4070 */
[----:B------:R2:W-:Y:S01]  /*3900*/  @!P3 STG.E desc[UR10][R6.64], R77 ;  /* 0x0000004d0600b986 */ /* 0x0005e2000c10190a */
[----:B------:R-:W-:Y:S02]  /*3910*/  VIMNMX R0, PT, PT, R28, R15, !PT ;  /* 0x0000000f1c007248 */ /* 0x000fe40007fe0100 */
[----:B------:R-:W-:Y:S01]  /*3920*/  ISETP.GT.U32.AND P3, PT, R15, R26, PT ;  /* 0x0000001a0f00720c */ /* 0x000fe20003f64070 */
[----:B------:R3:W-:Y:S01]  /*3930*/  @!P2 STG.E desc[UR10][R4.64+0x4], R78 ;  /* 0x0000044e0400a986 */ /* 0x0007e2000c10190a */
[----:B------:R-:W-:-:S02]  /*3940*/  ISETP.GE.OR P5, PT, R0, UR4, P5 ;  /* 0x0000000400007c0c */ /* 0x000fc4000afa6670 */
[C---:B------:R-:W-:Y:S02]  /*3950*/  ISETP.GT.U32.AND P6, PT, R15.reuse, R32, PT ;  /* 0x000000200f00720c */ /* 0x040fe40003fc4070 */
[-C--:B------:R-:W-:Y:S01]  /*3960*/  VIMNMX R9, PT, PT, R26, R15.reuse, !PT ;  /* 0x0000000f1a097248 */ /* 0x080fe20007fe0100 */
[----:B------:R3:W-:Y:S01]  /*3970*/  @!P1 STG.E desc[UR10][R4.64+0x8], R79 ;  /* 0x0000084f04009986 */ /* 0x0007e2000c10190a */
[-C--:B------:R-:W-:Y:S02]  /*3980*/  VIMNMX R12, PT, PT, R32, R15.reuse, !PT ;  /* 0x0000000f200c7248 */ /* 0x080fe40007fe0100 */
[----:B------:R-:W-:Y:S02]  /*3990*/  ISETP.GT.U32.AND P2, PT, R15, R8, PT ;  /* 0x000000080f00720c */ /* 0x000fe40003f44070 */
[-C--:B------:R-:W-:Y:S02]  /*39a0*/  VIMNMX R0, PT, PT, R30, R15.reuse, !PT ;  /* 0x0000000f1e007248 */ /* 0x080fe40007fe0100 */
[----:B------:R-:W-:Y:S01]  /*39b0*/  VIMNMX R15, PT, PT, R8, R15, !PT ;  /* 0x0000000f080f7248 */ /* 0x000fe20007fe0100 */
[----:B------:R3:W-:Y:S01]  /*39c0*/  @!P5 STG.E desc[UR10][R4.64+0xc], R80 ;  /* 0x00000c500400d986 */ /* 0x0007e2000c10190a */
[----:B------:R-:W-:-:S02]  /*39d0*/  ISETP.GE.OR P3, PT, R9, UR4, P3 ;  /* 0x0000000409007c0c */ /* 0x000fc40009f66670 */
[----:B------:R-:W-:Y:S02]  /*39e0*/  ISETP.GE.OR P6, PT, R12, UR4, P6 ;  /* 0x000000040c007c0c */ /* 0x000fe4000b7c6670 */
[----:B------:R-:W-:Y:S02]  /*39f0*/  IADD3 R31, PT, PT, R31, UR4, RZ ;  /* 0x000000041f1f7c10 */ /* 0x000fe4000fffe0ff */
[----:B------:R-:W-:Y:S02]  /*3a00*/  ISETP.GE.OR P1, PT, R0, UR4, P0 ;  /* 0x0000000400007c0c */ /* 0x000fe40008726670 */
[----:B------:R-:W-:Y:S02]  /*3a10*/  ISETP.GE.OR P2, PT, R15, UR4, P2 ;  /* 0x000000040f007c0c */ /* 0x000fe40009746670 */
[CC--:B0-----:R-:W-:Y:S02]  /*3a20*/  @!P4 IADD3 R3, PT, PT, R24.reuse, R31.reuse, RZ ;  /* 0x0000001f1803c210 */ /* 0x0c1fe40007ffe0ff */
[----:B------:R-:W-:Y:S01]  /*3a30*/  IADD3 R24, P5, PT, R24, R31, RZ ;  /* 0x0000001f18187210 */ /* 0x000fe20007fbe0ff */
[----:B------:R3:W-:Y:S01]  /*3a40*/  @!P3 STG.E desc[UR10][R4.64+0x100], R81 ;  /* 0x000100510400b986 */ /* 0x0007e2000c10190a */
[----:B------:R-:W-:Y:S01]  /*3a50*/  ISETP.GT.U32.AND P3, PT, R25, R22, PT ;  /* 0x000000161900720c */ /* 0x000fe20003f64070 */
[----:B-1----:R-:W-:Y:S01]  /*3a60*/  @!P4 IMAD.WIDE.U32 R2, R3, 0x4, R10 ;  /* 0x000000040302c825 */ /* 0x002fe200078e000a */
[----:B--2---:R-:W-:Y:S01]  /*3a70*/  IADD3.X R7, PT, PT, RZ, RZ, RZ, P5, !PT ;  /* 0x000000ffff077210 */ /* 0x004fe20002ffe4ff */
[----:B------:R3:W-:Y:S01]  /*3a80*/  @!P6 STG.E desc[UR10][R4.64+0x104], R82 ;  /* 0x000104520400e986 */ /* 0x0007e2000c10190a */
[----:B------:R-:W-:-:S02]  /*3a90*/  LEA R6, P5, R24, UR6, 0x2 ;  /* 0x0000000618067c11 */ /* 0x000fc4000f8a10ff */
[C---:B------:R-:W-:Y:S01]  /*3aa0*/  ISETP.GT.U32.AND P6, PT, R25.reuse, R23, PT ;  /* 0x000000171900720c */ /* 0x040fe20003fc4070 */
[----:B------:R3:W-:Y:S01]  /*3ab0*/  @!P1 STG.E desc[UR10][R4.64+0x108], R83 ;  /* 0x0001085304009986 */ /* 0x0007e2000c10190a */
[----:B------:R-:W-:Y:S02]  /*3ac0*/  LEA.HI.X R7, R24, UR7, R7, 0x2, P5 ;  /* 0x0000000718077c11 */ /* 0x000fe4000a8f1407 */
[C---:B------:R-:W-:Y:S01]  /*3ad0*/  ISETP.GT.U32.AND P1, PT, R25.reuse, R26, PT ;  /* 0x0000001a1900720c */ /* 0x040fe20003f24070 */
[----:B------:R3:W-:Y:S01]  /*3ae0*/  @!P2 STG.E desc[UR10][R4.64+0x10c], R86 ;  /* 0x00010c560400a986 */ /* 0x0007e2000c10190a */
[C---:B------:R-:W-:Y:S02]  /*3af0*/  ISETP.GT.U32.AND P2, PT, R25.reuse, R28, PT ;  /* 0x0000001c1900720c */ /* 0x040fe40003f44070 */
[C---:B------:R-:W-:Y:S01]  /*3b00*/  ISETP.GT.U32.AND P5, PT, R25.reuse, R32, PT ;  /* 0x000000201900720c */ /* 0x040fe20003fa4070 */
[----:B------:R3:W-:Y:S01]  /*3b10*/  @!P4 STG.E desc[UR10][R2.64], R85 ;  /* 0x000000550200c986 */ /* 0x0007e2000c10190a */
[----:B------:R-:W-:-:S02]  /*3b20*/  ISETP.GT.U32.AND P4, PT, R25, R30, PT ;  /* 0x0000001e1900720c */ /* 0x000fc40003f84070 */
[-C--:B------:R-:W-:Y:S02]  /*3b30*/  VIMNMX R23, PT, PT, R23, R25.reuse, !PT ;  /* 0x0000001917177248 */ /* 0x080fe40007fe0100 */
[-C--:B------:R-:W-:Y:S02]  /*3b40*/  VIMNMX R22, PT, PT, R22, R25.reuse, !PT ;  /* 0x0000001916167248 */ /* 0x080fe40007fe0100 */
[-C--:B------:R-:W-:Y:S02]  /*3b50*/  VIMNMX R28, PT, PT, R28, R25.reuse, !PT ;  /* 0x000000191c1c7248 */ /* 0x080fe40007fe0100 */
[-C--:B------:R-:W-:Y:S02]  /*3b60*/  VIMNMX R26, PT, PT, R26, R25.reuse, !PT ;  /* 0x000000191a1a7248 */ /* 0x080fe40007fe0100 */
[-C--:B------:R-:W-:Y:S02]  /*3b70*/  VIMNMX R32, PT, PT, R32, R25.reuse, !PT ;  /* 0x0000001920207248 */ /* 0x080fe40007fe0100 */
[----:B------:R-:W-:-:S02]  /*3b80*/  VIMNMX R30, PT, PT, R30, R25, !PT ;  /* 0x000000191e1e7248 */ /* 0x000fc40007fe0100 */
[----:B------:R-:W-:Y:S02]  /*3b90*/  VIMNMX R8, PT, PT, R8, R25, !PT ;  /* 0x0000001908087248 */ /* 0x000fe40007fe0100 */
[----:B------:R-:W-:Y:S02]  /*3ba0*/  ISETP.GE.OR P6, PT, R23, UR4, P6 ;  /* 0x0000000417007c0c */ /* 0x000fe4000b7c6670 */
[----:B------:R-:W-:Y:S02]  /*3bb0*/  ISETP.GE.OR P3, PT, R22, UR4, P3 ;  /* 0x0000000416007c0c */ /* 0x000fe40009f66670 */
[----:B------:R-:W-:Y:S02]  /*3bc0*/  ISETP.GE.OR P2, PT, R28, UR4, P2 ;  /* 0x000000041c007c0c */ /* 0x000fe40009746670 */
[----:B------:R-:W-:Y:S02]  /*3bd0*/  ISETP.GE.OR P1, PT, R26, UR4, P1 ;  /* 0x000000041a007c0c */ /* 0x000fe40008f26670 */
[----:B------:R-:W-:-:S02]  /*3be0*/  ISETP.GE.OR P5, PT, R32, UR4, P5 ;  /* 0x0000000420007c0c */ /* 0x000fc4000afa6670 */
[----:B------:R-:W-:Y:S02]  /*3bf0*/  ISETP.GE.OR P4, PT, R30, UR4, P4 ;  /* 0x000000041e007c0c */ /* 0x000fe4000a786670 */
[----:B------:R-:W-:Y:S01]  /*3c00*/  ISETP.GE.OR P0, PT, R8, UR4, P0 ;  /* 0x0000000408007c0c */ /* 0x000fe20008706670 */
[----:B------:R3:W-:Y:S04]  /*3c10*/  @!P6 STG.E desc[UR10][R6.64+0x4], R88 ;  /* 0x000004580600e986 */ /* 0x0007e8000c10190a */
[----:B------:R3:W-:Y:S04]  /*3c20*/  @!P3 STG.E desc[UR10][R6.64+0x8], R87 ;  /* 0x000008570600b986 */ /* 0x0007e8000c10190a */
[----:B------:R3:W-:Y:S04]  /*3c30*/  @!P2 STG.E desc[UR10][R6.64+0xc], R90 ;  /* 0x00000c5a0600a986 */ /* 0x0007e8000c10190a */
[----:B------:R3:W-:Y:S04]  /*3c40*/  @!P1 STG.E desc[UR10][R6.64+0x100], R89 ;  /* 0x0001005906009986 */ /* 0x0007e8000c10190a */
[----:B------:R3:W-:Y:S04]  /*3c50*/  @!P5 STG.E desc[UR10][R6.64+0x104], R92 ;  /* 0x0001045c0600d986 */ /* 0x0007e8000c10190a */
[----:B------:R3:W-:Y:S01]  /*3c60*/  @!P4 STG.E desc[UR10][R6.64+0x108], R91 ;  /* 0x0001085b0600c986 */ /* 0x0007e2000c10190a */
[----:B------:R-:W-:Y:S05]  /*3c70*/  @P0 EXIT ;  /* 0x000000000000094d */ /* 0x000fea0003800000 */
[----:B------:R-:W-:Y:S01]  /*3c80*/  STG.E desc[UR10][R6.64+0x10c], R93 ;  /* 0x00010c5d06007986 */ /* 0x000fe2000c10190a */
[----:B------:R-:W-:Y:S05]  /*3c90*/  EXIT ;  /* 0x000000000000794d */ /* 0x000fea0003800000 */
.L_x_2:
[----:B------:R-:W-:-:S00]  /*3ca0*/  BRA `(.L_x_2) ;  /* 0xfffffffc00fc7947 */ /* 0x000fc0000383ffff */
[----:B------:R-:W-:-:S00]  /*3cb0*/  NOP ;  /* 0x0000000000007918 */ /* 0x000fc00000000000 */
        /* <DEDUP_REMOVED lines=12> */
.L_x_40:


//--------------------- .text.preprocess_kernel   --------------------------
	.section	.text.preprocess_kernel,"ax",@progbits
	.align	128
        .global         preprocess_kernel
        .type           preprocess_kernel,@function
        .size           preprocess_kernel,(.L_x_39 - preprocess_kernel)
        .other          preprocess_kernel,@"STO_CUDA_ENTRY STV_DEFAULT"
preprocess_kernel:
.text.preprocess_kernel:
[----:B------:R-:W-:Y:S08]  /*0000*/  LDC R1, c[0x0][0x37c] ;  /* 0x0000df00ff017b82 */ /* 0x000ff00000000800 */
[----:B------:R-:W0:Y:S01]  /*0010*/  S2UR UR8, SR_CTAID.X ;  /* 0x00000000000879c3 */ /* 0x000e220000002500 */
[----:B------:R-:W0:Y:S01]  /*0020*/  LDCU UR4, c[0x0][0x390] ;  /* 0x00007200ff0477ac */ /* 0x000e220008000800 */
[----:B------:R-:W1:Y:S01]  /*0030*/  S2R R9, SR_TID.X ;  /* 0x0000000000097919 */ /* 0x000e620000002100 */
[----:B------:R-:W2:Y:S05]  /*0040*/  LDCU.64 UR6, c[0x0][0x358] ;  /* 0x00006b00ff0677ac */ /* 0x000eaa0008000a00 */
[----:B------:R-:W3:Y:S01]  /*0050*/  LDC R0, c[0x0][0x360] ;  /* 0x0000d800ff007b82 */ /* 0x000ee20000000800 */
[----:B0-----:R-:W-:-:S09]  /*0060*/  UISETP.GE.AND UP0, UPT, UR8, UR4, UPT ;  /* 0x000000040800728c */ /* 0x001fd2000bf06270 */
[----:B--2---:R-:W-:Y:S05]  /*0070*/  BRA.U !UP0, `(.L_x_3) ;  /* 0x0000000508107547 */ /* 0x004fea000b800000 */
[----:B------:R-:W1:Y:S02]  /*0080*/  LDCU UR4, c[0x0][0x39c] ;  /* 0x00007380ff0477ac */ /* 0x000e640008000800 */
[----:B-1----:R-:W-:-:S13]  /*0090*/  ISETP.GE.AND P0, PT, R9, UR4, PT ;  /* 0x0000000409007c0c */ /* 0x002fda000bf06270 */
[----:B------:R-:W-:Y:S05]  /*00a0*/  @P0 EXIT ;  /* 0x000000000000094d */ /* 0x000fea0003800000 */
[----:B---3--:R-:W0:Y:S01]  /*00b0*/  I2F.U32.RP R7, R0 ;  /* 0x0000000000077306 */ /* 0x008e220000209000 */
[----:B------:R-:W-:Y:S01]  /*00c0*/  IMAD.IADD R4, R9, 0x1, R0 ;  /* 0x0000000109047824 */ /* 0x000fe200078e0200 */
[----:B------:R-:W-:Y:S01]  /*00d0*/  ISETP.NE.U32.AND P2, PT, R0, RZ, PT ;  /* 0x000000ff0000720c */ /* 0x000fe20003f45070 */
[----:B------:R-:W-:Y:S03]  /*00e0*/  BSSY.RECONVERGENT B0, `(.L_x_4) ;  /* 0x0000029000007945 */ /* 0x000fe60003800200 */
[C---:B------:R-:W-:Y:S02]  /*00f0*/  ISETP.GE.U32.AND P0, PT, R4.reuse, UR4, PT ;  /* 0x0000000404007c0c */ /* 0x040fe4000bf06070 */
[----:B------:R-:W-:Y:S02]  /*0100*/  VIMNMX.U32 R5, PT, PT, R4, UR4, !PT ;  /* 0x0000000404057c48 */ /* 0x000fe4000ffe0000 */
[----:B------:R-:W-:-:S04]  /*0110*/  SEL R6, RZ, 0x1, P0 ;  /* 0x00000001ff067807 */ /* 0x000fc80000000000 */
[----:B------:R-:W-:Y:S01]  /*0120*/  IADD3 R5, PT, PT, R5, -R4, -R6 ;  /* 0x8000000405057210 */ /* 0x000fe20007ffe806 */
[----:B0-----:R-:W0:Y:S01]  /*0130*/  MUFU.RCP R7, R7 ;  /* 0x0000000700077308 */ /* 0x001e220000001000 */
[----:B------:R-:W1:Y:S01]  /*0140*/  LDC R4, c[0x0][0x398] ;  /* 0x0000e600ff047b82 */ /* 0x000e620000000800 */
[----:B0-----:R-:W-:-:S06]  /*0150*/  VIADD R2, R7, 0xffffffe ;  /* 0x0ffffffe07027836 */ /* 0x001fcc0000000000 */
[----:B------:R0:W2:Y:S02]  /*0160*/  F2I.FTZ.U32.TRUNC.NTZ R3, R2 ;  /* 0x0000000200037305 */ /* 0x0000a4000021f000 */
[----:B0-----:R-:W-:Y:S02]  /*0170*/  IMAD.MOV.U32 R2, RZ, RZ, RZ ;  /* 0x000000ffff027224 */ /* 0x001fe400078e00ff */
[----:B--2---:R-:W-:-:S04]  /*0180*/  IMAD.MOV R11, RZ, RZ, -R3 ;  /* 0x000000ffff0b7224 */ /* 0x004fc800078e0a03 */
[----:B------:R-:W-:-:S04]  /*0190*/  IMAD R11, R11, R0, RZ ;  /* 0x000000000b0b7224 */ /* 0x000fc800078e02ff */
[----:B------:R-:W-:-:S06]  /*01a0*/  IMAD.HI.U32 R8, R3, R11, R2 ;  /* 0x0000000b03087227 */ /* 0x000fcc00078e0002 */
[----:B------:R-:W-:-:S05]  /*01b0*/  IMAD.HI.U32 R7, R8, R5, RZ ;  /* 0x0000000508077227 */ /* 0x000fca00078e00ff */
[----:B------:R-:W-:-:S05]  /*01c0*/  IADD3 R2, PT, PT, -R7, RZ, RZ ;  /* 0x000000ff07027210 */ /* 0x000fca0007ffe1ff */
[----:B------:R-:W-:Y:S02]  /*01d0*/  IMAD R5, R0, R2, R5 ;  /* 0x0000000200057224 */ /* 0x000fe400078e0205 */
[----:B------:R-:W0:Y:S03]  /*01e0*/  LDC.64 R2, c[0x0][0x388] ;  /* 0x0000e200ff027b82 */ /* 0x000e260000000a00 */
[----:B------:R-:W-:-:S13]  /*01f0*/  ISETP.GE.U32.AND P0, PT, R5, R0, PT ;  /* 0x000000000500720c */ /* 0x000fda0003f06070 */
[----:B------:R-:W-:Y:S02]  /*0200*/  @P0 IMAD.IADD R5, R5, 0x1, -R0 ;  /* 0x0000000105050824 */ /* 0x000fe400078e0a00 */
[----:B------:R-:W-:-:S03]  /*0210*/  @P0 VIADD R7, R7, 0x1 ;  /* 0x0000000107070836 */ /* 0x000fc60000000000 */
[----:B------:R-:W-:-:S13]  /*0220*/  ISETP.GE.U32.AND P1, PT, R5, R0, PT ;  /* 0x000000000500720c */ /* 0x000fda0003f26070 */
[----:B------:R-:W-:Y:S01]  /*0230*/  @P1 VIADD R7, R7, 0x1 ;  /* 0x0000000107071836 */ /* 0x000fe20000000000 */
[----:B------:R-:W-:-:S05]  /*0240*/  @!P2 LOP3.LUT R7, RZ, R0, RZ, 0x33, !PT ;  /* 0x00000000ff07a212 */ /* 0x000fca00078e33ff */
[----:B------:R-:W-:-:S05]  /*0250*/  IMAD.IADD R5, R6, 0x1, R7 ;  /* 0x0000000106057824 */ /* 0x000fca00078e0207 */
[C---:B------:R-:W-:Y:S02]  /*0260*/  LOP3.LUT R6, R5.reuse, 0x3, RZ, 0xc0, !PT ;  /* 0x0000000305067812 */ /* 0x040fe400078ec0ff */
[----:B------:R-:W-:Y:S02]  /*0270*/  ISETP.GE.U32.AND P1, PT, R5, 0x3, PT ;  /* 0x000000030500780c */ /* 0x000fe40003f26070 */
[----:B------:R-:W-:-:S13]  /*0280*/  ISETP.NE.AND P0, PT, R6, 0x3, PT ;  /* 0x000000030600780c */ /* 0x000fda0003f05270 */
[----:B01----:R-:W-:Y:S05]  /*0290*/  @!P0 BRA `(.L_x_5) ;  /* 0x0000000000348947 */ /* 0x003fea0003800000 */
[----:B------:R-:W0:Y:S01]  /*02a0*/  LDC R8, c[0x0][0x398] ;  /* 0x0000e600ff087b82 */ /* 0x000e220000000800 */
[----:B------:R-:W-:-:S04]  /*02b0*/  IADD3 R5, PT, PT, R5, 0x1, RZ ;  /* 0x0000000105057810 */ /* 0x000fc80007ffe0ff */
[----:B------:R-:W-:-:S03]  /*02c0*/  LOP3.LUT R5, R5, 0x3, RZ, 0xc0, !PT ;  /* 0x0000000305057812 */ /* 0x000fc600078ec0ff */
[----:B------:R-:W1:Y:S01]  /*02d0*/  LDC.64 R10, c[0x0][0x388] ;  /* 0x0000e200ff0a7b82 */ /* 0x000e620000000a00 */
[----:B0-----:R-:W-:Y:S02]  /*02e0*/  IMAD R13, R9, R8, UR8 ;  /* 0x00000008090d7e24 */ /* 0x001fe4000f8e0208 */
[----:B------:R-:W-:Y:S02]  /*02f0*/  IMAD R9, R5, R0, R9 ;  /* 0x0000000005097224 */ /* 0x000fe400078e0209 */
[----:B------:R-:W-:-:S07]  /*0300*/  IMAD.MOV R5, RZ, RZ, -R5 ;  /* 0x000000ffff057224 */ /* 0x000fce00078e0a05 */
.L_x_6:
[----:B-1----:R-:W-:-:S04]  /*0310*/  IMAD.WIDE R6, R13, 0x4, R10 ;  /* 0x000000040d067825 */ /* 0x002fc800078e020a */
[----:B------:R-:W-:Y:S01]  /*0320*/  VIADD R5, R5, 0x1 ;  /* 0x0000000105057836 */ /* 0x000fe20000000000 */
[----:B------:R0:W-:Y:S01]  /*0330*/  STG.E desc[UR6][R6.64], RZ ;  /* 0x000000ff06007986 */ /* 0x0001e2000c101906 */
[----:B------:R-:W-:-:S03]  /*0340*/  IMAD R13, R0, R8, R13 ;  /* 0x00000008000d7224 */ /* 0x000fc600078e020d */
[----:B------:R-:W-:-:S13]  /*0350*/  ISETP.NE.AND P0, PT, R5, RZ, PT ;  /* 0x000000ff0500720c */ /* 0x000fda0003f05270 */
[----:B0-----:R-:W-:Y:S05]  /*0360*/  @P0 BRA `(.L_x_6) ;  /* 0xfffffffc00e80947 */ /* 0x001fea000383ffff */
.L_x_5:
[----:B------:R-:W-:Y:S05]  /*0370*/  BSYNC.RECONVERGENT B0 ;  /* 0x0000000000007941 */ /* 0x000fea0003800200 */
.L_x_4:
[----:B------:R-:W-:Y:S05]  /*0380*/  @!P1 EXIT ;  /* 0x000000000000994d */ /* 0x000fea0003800000 */
.L_x_7:
[----:B------:R-:W-:Y:S02]  /*0390*/  IMAD.IADD R5, R0, 0x1, R9 ;  /* 0x0000000100057824 */ /* 0x000fe400078e0209 */
[-C--:B------:R-:W-:Y:S02]  /*03a0*/  IMAD R7, R9, R4.reuse, UR8 ;  /* 0x0000000809077e24 */ /* 0x080fe4000f8e0204 */
[C---:B------:R-:W-:Y:S02]  /*03b0*/  IMAD.IADD R13, R5.reuse, 0x1, R0 ;  /* 0x00000001050d7824 */ /* 0x040fe400078e0200 */
[----:B------:R-:W-:Y:S02]  /*03c0*/  IMAD R11, R5, R4, UR8 ;  /* 0x00000008050b7e24 */ /* 0x000fe4000f8e0204 */
[----:B------:R-:W-:Y:S01]  /*03d0*/  IMAD.WIDE R6, R7, 0x4, R2 ;  /* 0x0000000407067825 */ /* 0x000fe200078e0202 */
[----:B------:R-:W-:-:S03]  /*03e0*/  IADD3 R17, PT, PT, R13, R0, RZ ;  /* 0x000000000d117210 */ /* 0x000fc60007ffe0ff */
[-C--:B------:R-:W-:Y:S01]  /*03f0*/  IMAD R13, R13, R4.reuse, UR8 ;  /* 0x000000080d0d7e24 */ /* 0x080fe2000f8e0204 */
[----:B------:R0:W-:Y:S01]  /*0400*/  STG.E desc[UR6][R6.64], RZ ;  /* 0x000000ff06007986 */ /* 0x0001e2000c101906 */
[----:B------:R-:W-:Y:S02]  /*0410*/  IMAD R15, R17, R4, UR8 ;  /* 0x00000008110f7e24 */ /* 0x000fe4000f8e0204 */
[----:B------:R-:W-:-:S04]  /*0420*/  IMAD.WIDE R10, R11, 0x4, R2 ;  /* 0x000000040b0a7825 */ /* 0x000fc800078e0202 */
[--C-:B------:R-:W-:Y:S01]  /*0430*/  IMAD.WIDE R12, R13, 0x4, R2.reuse ;  /* 0x000000040d0c7825 */ /* 0x100fe200078e0202 */
[----:B------:R0:W-:Y:S03]  /*0440*/  STG.E desc[UR6][R10.64], RZ ;  /* 0x000000ff0a007986 */ /* 0x0001e6000c101906 */
[----:B------:R-:W-:Y:S01]  /*0450*/  IMAD.WIDE R14, R15, 0x4, R2 ;  /* 0x000000040f0e7825 */ /* 0x000fe200078e0202 */
[----:B------:R0:W-:Y:S03]  /*0460*/  STG.E desc[UR6][R12.64], RZ ;  /* 0x000000ff0c007986 */ /* 0x0001e6000c101906 */
[----:B------:R-:W-:Y:S01]  /*0470*/  IMAD.IADD R9, R17, 0x1, R0 ;  /* 0x0000000111097824 */ /* 0x000fe200078e0200 */
[----:B------:R0:W-:Y:S04]  /*0480*/  STG.E desc[UR6][R14.64], RZ ;  /* 0x000000ff0e007986 */ /* 0x0001e8000c101906 */
[----:B------:R-:W-:-:S13]  /*0490*/  ISETP.GE.AND P0, PT, R9, UR4, PT ;  /* 0x0000000409007c0c */ /* 0x000fda000bf06270 */
[----:B0-----:R-:W-:Y:S05]  /*04a0*/  @!P0 BRA `(.L_x_7) ;  /* 0xfffffffc00b88947 */ /* 0x001fea000383ffff */
[----:B------:R-:W-:Y:S05]  /*04b0*/  EXIT ;  /* 0x000000000000794d */ /* 0x000fea0003800000 */
.L_x_3:
[----:B------:R-:W1:Y:S01]  /*04c0*/  LDC R6, c[0x0][0x394] ;  /* 0x0000e500ff067b82 */ /* 0x000e620000000800 */
[----:B------:R-:W-:Y:S01]  /*04d0*/  BSSY.RECONVERGENT B0, `(.L_x_8) ;  /* 0x0000055000007945 */ /* 0x000fe20003800200 */
[----:B------:R-:W-:Y:S02]  /*04e0*/  CS2R R4, SRZ ;  /* 0x0000000000047805 */ /* 0x000fe4000001ff00 */
[----:B------:R-:W-:Y:S02]  /*04f0*/  CS2R R2, SRZ ;  /* 0x0000000000027805 */ /* 0x000fe4000001ff00 */
[----:B-1----:R-:W-:-:S13]  /*0500*/  ISETP.GE.AND P0, PT, R9, R6, PT ;  /* 0x000000060900720c */ /* 0x002fda0003f06270 */
[----:B------:R-:W-:Y:S05]  /*0510*/  @P0 BRA `(.L_x_9) ;  /* 0x0000000400400947 */ /* 0x000fea0003800000 */
[----:B---3--:R-:W0:Y:S01]  /*0520*/  I2F.U32.RP R8, R0 ;  /* 0x0000000000087306 */ /* 0x008e220000209000 */
[----:B------:R-:W-:Y:S01]  /*0530*/  IMAD.IADD R7, R9, 0x1, R0 ;  /* 0x0000000109077824 */ /* 0x000fe200078e0200 */
[----:B------:R-:W-:Y:S01]  /*0540*/  ISETP.NE.U32.AND P2, PT, R0, RZ, PT ;  /* 0x000000ff0000720c */ /* 0x000fe20003f45070 */
[----:B------:R-:W-:Y:S03]  /*0550*/  BSSY.RECONVERGENT B1, `(.L_x_10) ;  /* 0x000002e000017945 */ /* 0x000fe60003800200 */
[CC--:B------:R-:W-:Y:S02]  /*0560*/  ISETP.GE.U32.AND P0, PT, R7.reuse, R6.reuse, PT ;  /* 0x000000060700720c */ /* 0x0c0fe40003f06070 */
[----:B------:R-:W-:Y:S02]  /*0570*/  VIMNMX.U32 R4, PT, PT, R7, R6, !PT ;  /* 0x0000000607047248 */ /* 0x000fe40007fe0000 */
[----:B------:R-:W-:Y:S01]  /*0580*/  SEL R5, RZ, 0x1, P0 ;  /* 0x00000001ff057807 */ /* 0x000fe20000000000 */
[----:B0-----:R-:W0:Y:S02]  /*0590*/  MUFU.RCP R8, R8 ;  /* 0x0000000800087308 */ /* 0x001e240000001000 */
[----:B0-----:R-:W-:-:S06]  /*05a0*/  VIADD R2, R8, 0xffffffe ;  /* 0x0ffffffe08027836 */ /* 0x001fcc0000000000 */
[----:B------:R0:W1:Y:S02]  /*05b0*/  F2I.FTZ.U32.TRUNC.NTZ R3, R2 ;  /* 0x0000000200037305 */ /* 0x000064000021f000 */
[----:B0-----:R-:W-:Y:S02]  /*05c0*/  HFMA2 R2, -RZ, RZ, 0, 0 ;  /* 0x00000000ff027431 */ /* 0x001fe400000001ff */
[----:B-1----:R-:W-:-:S04]  /*05d0*/  IMAD.MOV R11, RZ, RZ, -R3 ;  /* 0x000000ffff0b7224 */ /* 0x002fc800078e0a03 */
[----:B------:R-:W-:-:S04]  /*05e0*/  IMAD R11, R11, R0, RZ ;  /* 0x000000000b0b7224 */ /* 0x000fc800078e02ff */
[----:B------:R-:W-:Y:S01]  /*05f0*/  IMAD.HI.U32 R8, R3, R11, R2 ;  /* 0x0000000b03087227 */ /* 0x000fe200078e0002 */
[----:B------:R-:W-:-:S03]  /*0600*/  IADD3 R3, PT, PT, R4, -R7, -R5 ;  /* 0x8000000704037210 */ /* 0x000fc60007ffe805 */
[----:B------:R-:W-:Y:S02]  /*0610*/  IMAD.MOV.U32 R7, RZ, RZ, R9 ;  /* 0x000000ffff077224 */ /* 0x000fe400078e0009 */
[----:B------:R-:W-:-:S04]  /*0620*/  IMAD.HI.U32 R2, R8, R3, RZ ;  /* 0x0000000308027227 */ /* 0x000fc800078e00ff */
[----:B------:R-:W-:-:S04]  /*0630*/  IMAD.MOV R4, RZ, RZ, -R2 ;  /* 0x000000ffff047224 */ /* 0x000fc800078e0a02 */
[----:B------:R-:W-:-:S05]  /*0640*/  IMAD R3, R0, R4, R3 ;  /* 0x0000000400037224 */ /* 0x000fca00078e0203 */
[----:B------:R-:W-:-:S13]  /*0650*/  ISETP.GE.U32.AND P0, PT, R3, R0, PT ;  /* 0x000000000300720c */ /* 0x000fda0003f06070 */
[----:B------:R-:W-:Y:S02]  /*0660*/  @P0 IMAD.IADD R3, R3, 0x1, -R0 ;  /* 0x0000000103030824 */ /* 0x000fe400078e0a00 */
[----:B------:R-:W-:-:S03]  /*0670*/  @P0 VIADD R2, R2, 0x1 ;  /* 0x0000000102020836 */ /* 0x000fc60000000000 */
[----:B------:R-:W-:-:S13]  /*0680*/  ISETP.GE.U32.AND P1, PT, R3, R0, PT ;  /* 0x000000000300720c */ /* 0x000fda0003f26070 */
[----:B------:R-:W-:Y:S01]  /*0690*/  @P1 VIADD R2, R2, 0x1 ;  /* 0x0000000102021836 */ /* 0x000fe20000000000 */
[----:B------:R-:W-:-:S04]  /*06a0*/  @!P2 LOP3.LUT R2, RZ, R0, RZ, 0x33, !PT ;  /* 0x00000000ff02a212 */ /* 0x000fc800078e33ff */
[----:B------:R-:W-:Y:S02]  /*06b0*/  IADD3 R8, PT, PT, R5, R2, RZ ;  /* 0x0000000205087210 */ /* 0x000fe40007ffe0ff */
[----:B------:R-:W-:Y:S02]  /*06c0*/  CS2R R4, SRZ ;  /* 0x0000000000047805 */ /* 0x000fe4000001ff00 */
[C---:B------:R-:W-:Y:S02]  /*06d0*/  LOP3.LUT R2, R8.reuse, 0x3, RZ, 0xc0, !PT ;  /* 0x0000000308027812 */ /* 0x040fe400078ec0ff */
[----:B------:R-:W-:Y:S02]  /*06e0*/  ISETP.GE.U32.AND P1, PT, R8, 0x3, PT ;  /* 0x000000030800780c */ /* 0x000fe40003f26070 */
[----:B------:R-:W-:Y:S02]  /*06f0*/  ISETP.NE.AND P0, PT, R2, 0x3, PT ;  /* 0x000000030200780c */ /* 0x000fe40003f05270 */
[----:B------:R-:W-:-:S11]  /*0700*/  CS2R R2, SRZ ;  /* 0x0000000000027805 */ /* 0x000fd6000001ff00 */
[----:B------:R-:W-:Y:S05]  /*0710*/  @!P0 BRA `(.L_x_11) ;  /* 0x0000000000448947 */ /* 0x000fea0003800000 */
[----:B------:R-:W0:Y:S01]  /*0720*/  LDC.64 R10, c[0x0][0x380] ;  /* 0x0000e000ff0a7b82 */ /* 0x000e220000000a00 */
[----:B------:R-:W-:Y:S02]  /*0730*/  VIADD R2, R8, 0x1 ;  /* 0x0000000108027836 */ /* 0x000fe40000000000 */
[--C-:B------:R-:W-:Y:S02]  /*0740*/  IMAD R17, R6, UR8, R9.reuse ;  /* 0x0000000806117c24 */ /* 0x100fe4000f8e0209 */
[----:B------:R-:W-:Y:S01]  /*0750*/  IMAD.MOV.U32 R7, RZ, RZ, R9 ;  /* 0x000000ffff077224 */ /* 0x000fe200078e0009 */
[----:B------:R-:W-:Y:S02]  /*0760*/  LOP3.LUT R8, R2, 0x3, RZ, 0xc0, !PT ;  /* 0x0000000302087812 */ /* 0x000fe400078ec0ff */
[----:B------:R-:W-:-:S03]  /*0770*/  CS2R R2, SRZ ;  /* 0x0000000000027805 */ /* 0x000fc6000001ff00 */
[----:B------:R-:W-:-:S07]  /*0780*/  IMAD.MOV R8, RZ, RZ, -R8 ;  /* 0x000000ffff087224 */ /* 0x000fce00078e0a08 */
.L_x_12:
[----:B0-----:R-:W-:-:S06]  /*0790*/  IMAD.WIDE R12, R17, 0x4, R10 ;  /* 0x00000004110c7825 */ /* 0x001fcc00078e020a */
[----:B------:R-:W2:Y:S01]  /*07a0*/  LDG.E.CONSTANT R12, desc[UR6][R12.64] ;  /* 0x000000060c0c7981 */ /* 0x000ea2000c1e9900 */
[----:B------:R-:W-:Y:S01]  /*07b0*/  IADD3 R8, PT, PT, R8, 0x1, RZ ;  /* 0x0000000108087810 */ /* 0x000fe20007ffe0ff */
[C---:B------:R-:W-:Y:S02]  /*07c0*/  IMAD.IADD R7, R0.reuse, 0x1, R7 ;  /* 0x0000000100077824 */ /* 0x040fe400078e0207 */
[----:B------:R-:W-:Y:S01]  /*07d0*/  IMAD.IADD R17, R0, 0x1, R17 ;  /* 0x0000000100117824 */ /* 0x000fe200078e0211 */
[----:B------:R-:W-:Y:S01]  /*07e0*/  ISETP.NE.AND P0, PT, R8, RZ, PT ;  /* 0x000000ff0800720c */ /* 0x000fe20003f05270 */
[----:B--2---:R-:W0:Y:S02]  /*07f0*/  F2F.F64.F32 R14, R12 ;  /* 0x0000000c000e7310 */ /* 0x004e240000201800 */
[C---:B0-----:R-:W-:Y:S02]  /*0800*/  DADD R4, R14.reuse, R4 ;  /* 0x000000000e047229 */ /* 0x041fe40000000004 */
[----:B------:R-:W-:-:S08]  /*0810*/  DFMA R2, R14, R14, R2 ;  /* 0x0000000e0e02722b */ /* 0x000fd00000000002 */
[----:B------:R-:W-:Y:S05]  /*0820*/  @P0 BRA `(.L_x_12) ;  /* 0xfffffffc00d80947 */ /* 0x000fea000383ffff */
.L_x_11:
[----:B------:R-:W-:Y:S05]  /*0830*/  BSYNC.RECONVERGENT B1 ;  /* 0x0000000000017941 */ /* 0x000fea0003800200 */
.L_x_10:
[----:B------:R-:W-:Y:S05]  /*0840*/  @!P1 BRA `(.L_x_9) ;  /* 0x0000000000749947 */ /* 0x000fea0003800000 */
[----:B------:R-:W0:Y:S01]  /*0850*/  LDC.64 R10, c[0x0][0x380] ;  /* 0x0000e000ff0a7b82 */ /* 0x000e220000000a00 */
[----:B------:R-:W-:-:S07]  /*0860*/  IMAD.SHL.U32 R8, R0, 0x4, RZ ;  /* 0x0000000400087824 */ /* 0x000fce00078e00ff */
.L_x_13:
[----:B------:R-:W-:-:S04]  /*0870*/  IMAD R15, R6, UR8, R7 ;  /* 0x00000008060f7c24 */ /* 0x000fc8000f8e0207 */
[----:B0-----:R-:W-:-:S03]  /*0880*/  IMAD.WIDE R14, R15, 0x4, R10 ;  /* 0x000000040f0e7825 */ /* 0x001fc600078e020a */
[----:B------:R-:W-:-:S03]  /*0890*/  IADD3 R18, P0, PT, R8, R14, RZ ;  /* 0x0000000e08127210 */ /* 0x000fc60007f1e0ff */
[----:B------:R-:W2:Y:S02]  /*08a0*/  LDG.E.CONSTANT R14, desc[UR6][R14.64] ;  /* 0x000000060e0e7981 */ /* 0x000ea4000c1e9900 */
[----:B------:R-:W-:Y:S01]  /*08b0*/  IMAD.X R19, RZ, RZ, R15, P0 ;  /* 0x000000ffff137224 */ /* 0x000fe200000e060f */
[----:B------:R-:W-:-:S04]  /*08c0*/  IADD3 R20, P0, PT, R8, R18, RZ ;  /* 0x0000001208147210 */ /* 0x000fc80007f1e0ff */
[----:B------:R-:W3:Y:S01]  /*08d0*/  LDG.E.CONSTANT R18, desc[UR6][R18.64] ;  /* 0x0000000612127981 */ /* 0x000ee2000c1e9900 */
[----:B------:R-:W-:Y:S02]  /*08e0*/  IADD3.X R21, PT, PT, RZ, R19, RZ, P0, !PT ;  /* 0x00000013ff157210 */ /* 0x000fe400007fe4ff */
[----:B------:R-:W-:-:S03]  /*08f0*/  IADD3 R22, P0, PT, R8, R20, RZ ;  /* 0x0000001408167210 */ /* 0x000fc60007f1e0ff */
[----:B------:R-:W4:Y:S02]  /*0900*/  LDG.E.CONSTANT R20, desc[UR6][R20.64] ;  /* 0x0000000614147981 */ /* 0x000f24000c1e9900 */
[----:B------:R-:W-:-:S05]  /*0910*/  IMAD.X R23, RZ, RZ, R21, P0 ;  /* 0x000000ffff177224 */ /* 0x000fca00000e0615 */
[----:B------:R-:W5:Y:S01]  /*0920*/  LDG.E.CONSTANT R22, desc[UR6][R22.64] ;  /* 0x0000000616167981 */ /* 0x000f62000c1e9900 */
[----:B------:R-:W-:-:S05]  /*0930*/  IMAD.IADD R7, R8, 0x1, R7 ;  /* 0x0000000108077824 */ /* 0x000fca00078e0207 */
[----:B------:R-:W-:Y:S01]  /*0940*/  ISETP.GE.AND P0, PT, R7, R6, PT ;  /* 0x000000060700720c */ /* 0x000fe20003f06270 */
[----:B--2---:R-:W0:Y:S08]  /*0950*/  F2F.F64.F32 R16, R14 ;  /* 0x0000000e00107310 */ /* 0x004e300000201800 */
[----:B---3--:R-:W1:Y:S01]  /*0960*/  F2F.F64.F32 R12, R18 ;  /* 0x00000012000c7310 */ /* 0x008e620000201800 */
[----:B0-----:R-:W-:-:S02]  /*0970*/  DADD R4, R16, R4 ;  /* 0x0000000010047229 */ /* 0x001fc40000000004 */
[----:B------:R-:W-:-:S05]  /*0980*/  DFMA R16, R16, R16, R2 ;  /* 0x000000101010722b */ /* 0x000fca0000000002 */
[----:B----4-:R-:W0:Y:S01]  /*0990*/  F2F.F64.F32 R2, R20 ;  /* 0x0000001400027310 */ /* 0x010e220000201800 */
[----:B-1----:R-:W-:Y:S02]  /*09a0*/  DADD R4, R4, R12 ;  /* 0x0000000004047229 */ /* 0x002fe4000000000c */
[----:B------:R-:W-:-:S05]  /*09b0*/  DFMA R16, R12, R12, R16 ;  /* 0x0000000c0c10722b */ /* 0x000fca0000000010 */
[----:B-----5:R-:W1:Y:S01]  /*09c0*/  F2F.F64.F32 R12, R22 ;  /* 0x00000016000c7310 */ /* 0x020e620000201800 */
[----:B0-----:R-:W-:Y:S02]  /*09d0*/  DADD R4, R4, R2 ;  /* 0x0000000004047229 */ /* 0x001fe40000000002 */
[----:B------:R-:W-:-:S06]  /*09e0*/  DFMA R2, R2, R2, R16 ;  /* 0x000000020202722b */ /* 0x000fcc0000000010 */
[----:B-1----:R-:W-:Y:S02]  /*09f0*/  DADD R4, R4, R12 ;  /* 0x0000000004047229 */ /* 0x002fe4000000000c */
[----:B------:R-:W-:Y:S01]  /*0a00*/  DFMA R2, R12, R12, R2 ;  /* 0x0000000c0c02722b */ /* 0x000fe20000000002 */
[----:B------:R-:W-:Y:S10]  /*0a10*/  @!P0 BRA `(.L_x_13) ;  /* 0xfffffffc00948947 */ /* 0x000ff4000383ffff */
.L_x_9:
[----:B------:R-:W-:Y:S05]  /*0a20*/  BSYNC.RECONVERGENT B0 ;  /* 0x0000000000007941 */ /* 0x000fea0003800200 */
.L_x_8:
[----:B------:R-:W0:Y:S01]  /*0a30*/  S2R R7, SR_CgaCtaId ;  /* 0x0000000000077919 */ /* 0x000e220000008800 */
[----:B------:R-:W-:Y:S02]  /*0a40*/  MOV R6, 0x400 ;  /* 0x0000040000067802 */ /* 0x000fe40000000f00 */
[----:B---3--:R-:W-:Y:S02]  /*0a50*/  ISETP.GE.U32.AND P0, PT, R0, 0x2, PT ;  /* 0x000000020000780c */ /* 0x008fe40003f06070 */
[----:B0-----:R-:W-:-:S05]  /*0a60*/  LEA R6, R7, R6, 0x18 ;  /* 0x0000000607067211 */ /* 0x001fca00078ec0ff */
[--C-:B------:R-:W-:Y:S02]  /*0a70*/  IMAD R8, R0, 0x8, R6.reuse ;  /* 0x0000000800087824 */ /* 0x100fe400078e0206 */
[----:B------:R-:W-:-:S03]  /*0a80*/  IMAD R13, R9, 0x8, R6 ;  /* 0x00000008090d7824 */ /* 0x000fc600078e0206 */
[----:B------:R-:W-:Y:S02]  /*0a90*/  LEA R15, R9, R8, 0x3 ;  /* 0x00000008090f7211 */ /* 0x000fe400078e18ff */
[----:B------:R0:W-:Y:S04]  /*0aa0*/  STS.64 [R13], R4 ;  /* 0x000000040d007388 */ /* 0x0001e80000000a00 */
[----:B------:R0:W-:Y:S01]  /*0ab0*/  STS.64 [R15+0x8], R2 ;  /* 0x000008020f007388 */ /* 0x0001e20000000a00 */
[----:B------:R-:W-:Y:S06]  /*0ac0*/  BAR.SYNC.DEFER_BLOCKING 0x0 ;  /* 0x0000000000007b1d */ /* 0x000fec0000010000 */
[----:B------:R-:W-:Y:S05]  /*0ad0*/  @!P0 BRA `(.L_x_14) ;  /* 0x0000000000508947 */ /* 0x000fea0003800000 */
[----:B------:R-:W-:-:S07]  /*0ae0*/  IMAD.MOV.U32 R10, RZ, RZ, R0 ;  /* 0x000000ffff0a7224 */ /* 0x000fce00078e0000 */
.L_x_17:
[----:B------:R-:W-:Y:S01]  /*0af0*/  SHF.R.U32.HI R14, RZ, 0x1, R10 ;  /* 0x00000001ff0e7819 */ /* 0x000fe2000001160a */
[----:B------:R-:W-:Y:S03]  /*0b00*/  BSSY.RECONVERGENT B0, `(.L_x_15) ;  /* 0x000000d000007945 */ /* 0x000fe60003800200 */
[----:B------:R-:W-:-:S13]  /*0b10*/  ISETP.GE.U32.AND P0, PT, R9, R14, PT ;  /* 0x0000000e0900720c */ /* 0x000fda0003f06070 */
[----:B-1----:R-:W-:Y:S05]  /*0b20*/  @P0 BRA `(.L_x_16) ;  /* 0x0000000000280947 */ /* 0x002fea0003800000 */
[C---:B------:R-:W-:Y:S01]  /*0b30*/  IMAD R11, R14.reuse, 0x8, R13 ;  /* 0x000000080e0b7824 */ /* 0x040fe200078e020d */
[----:B0-----:R-:W-:Y:S01]  /*0b40*/  LDS.64 R4, [R13] ;  /* 0x000000000d047984 */ /* 0x001fe20000000a00 */
[----:B------:R-:W-:-:S03]  /*0b50*/  IMAD R12, R14, 0x8, R15 ;  /* 0x000000080e0c7824 */ /* 0x000fc600078e020f */
[----:B------:R-:W0:Y:S02]  /*0b60*/  LDS.64 R2, [R11] ;  /* 0x000000000b027984 */ /* 0x000e240000000a00 */
[----:B0-----:R-:W-:-:S07]  /*0b70*/  DADD R2, R2, R4 ;  /* 0x0000000002027229 */ /* 0x001fce0000000004 */
[----:B------:R-:W-:Y:S04]  /*0b80*/  STS.64 [R13], R2 ;  /* 0x000000020d007388 */ /* 0x000fe80000000a00 */
[----:B------:R-:W-:Y:S04]  /*0b90*/  LDS.64 R4, [R12+0x8] ;  /* 0x000008000c047984 */ /* 0x000fe80000000a00 */
[----:B------:R-:W0:Y:S02]  /*0ba0*/  LDS.64 R6, [R15+0x8] ;  /* 0x000008000f067984 */ /* 0x000e240000000a00 */
[----:B0-----:R-:W-:-:S07]  /*0bb0*/  DADD R4, R4, R6 ;  /* 0x0000000004047229 */ /* 0x001fce0000000006 */
[----:B------:R1:W-:Y:S04]  /*0bc0*/  STS.64 [R15+0x8], R4 ;  /* 0x000008040f007388 */ /* 0x0003e80000000a00 */
.L_x_16:
[----:B------:R-:W-:Y:S05]  /*0bd0*/  BSYNC.RECONVERGENT B0 ;  /* 0x0000000000007941 */ /* 0x000fea0003800200 */
.L_x_15:
[----:B------:R-:W-:Y:S01]  /*0be0*/  BAR.SYNC.DEFER_BLOCKING 0x0 ;  /* 0x0000000000007b1d */ /* 0x000fe20000010000 */
[----:B------:R-:W-:Y:S01]  /*0bf0*/  ISETP.GT.U32.AND P0, PT, R10, 0x3, PT ;  /* 0x000000030a00780c */ /* 0x000fe20003f04070 */
[----:B------:R-:W-:-:S12]  /*0c00*/  IMAD.MOV.U32 R10, RZ, RZ, R14 ;  /* 0x000000ffff0a7224 */ /* 0x000fd800078e000e */
[----:B------:R-:W-:Y:S05]  /*0c10*/  @P0 BRA `(.L_x_17) ;  /* 0xfffffffc00b40947 */ /* 0x000fea000383ffff */
.L_x_14:
[----:B------:R-:W2:Y:S01]  /*0c20*/  LDCU UR4, c[0x0][0x394] ;  /* 0x00007280ff0477ac */ /* 0x000ea20008000800 */
[----:B------:R-:W3:Y:S01]  /*0c30*/  S2UR UR5, SR_CgaCtaId ;  /* 0x00000000000579c3 */ /* 0x000ee20000008800 */
[----:B0-----:R-:W-:Y:S01]  /*0c40*/  MOV R2, 0x1 ;  /* 0x0000000100027802 */ /* 0x001fe20000000f00 */
[----:B--2---:R-:W0:Y:S01]  /*0c50*/  I2F.F64 R10, UR4 ;  /* 0x00000004000a7d12 */ /* 0x004e220008201c00 */
[----:B------:R-:W-:Y:S02]  /*0c60*/  UMOV UR4, 0x400 ;  /* 0x0000040000047882 */ /* 0x000fe40000000000 */
[----:B---3--:R-:W-:-:S05]  /*0c70*/  ULEA UR4, UR5, UR4, 0x18 ;  /* 0x0000000405047291 */ /* 0x008fca000f8ec0ff */
[----:B0-----:R-:W0:Y:S04]  /*0c80*/  MUFU.RCP64H R3, R11 ;  /* 0x0000000b00037308 */ /* 0x001e280000001800 */
[----:B-1----:R-:W1:Y:S01]  /*0c90*/  LDS.64 R4, [UR4] ;  /* 0x00000004ff047984 */ /* 0x002e620008000a00 */
[----:B0-----:R-:W-:-:S08]  /*0ca0*/  DFMA R6, -R10, R2, 1 ;  /* 0x3ff000000a06742b */ /* 0x001fd00000000102 */
[----:B------:R-:W-:-:S08]  /*0cb0*/  DFMA R6, R6, R6, R6 ;  /* 0x000000060606722b */ /* 0x000fd00000000006 */
[----:B------:R-:W-:-:S08]  /*0cc0*/  DFMA R6, R2, R6, R2 ;  /* 0x000000060206722b */ /* 0x000fd00000000002 */
[----:B------:R-:W-:Y:S01]  /*0cd0*/  DFMA R2, -R10, R6, 1 ;  /* 0x3ff000000a02742b */ /* 0x000fe20000000106 */
[----:B-1----:R-:W-:-:S07]  /*0ce0*/  FSETP.GEU.AND P1, PT, |R5|, 6.5827683646048100446e-37, PT ;  /* 0x036000000500780b */ /* 0x002fce0003f2e200 */
[----:B------:R-:W-:-:S08]  /*0cf0*/  DFMA R2, R6, R2, R6 ;  /* 0x000000020602722b */ /* 0x000fd00000000006 */
[----:B------:R-:W-:-:S08]  /*0d00*/  DMUL R6, R4, R2 ;  /* 0x0000000204067228 */ /* 0x000fd00000000000 */
[----:B------:R-:W-:-:S08]  /*0d10*/  DFMA R12, -R10, R6, R4 ;  /* 0x000000060a0c722b */ /* 0x000fd00000000104 */
[----:B------:R-:W-:-:S10]  /*0d20*/  DFMA R2, R2, R12, R6 ;  /* 0x0000000c0202722b */ /* 0x000fd40000000006 */
[----:B------:R-:W-:-:S05]  /*0d30*/  FFMA R6, RZ, R11, R3 ;  /* 0x0000000bff067223 */ /* 0x000fca0000000003 */
[----:B------:R-:W-:-:S13]  /*0d40*/  FSETP.GT.AND P0, PT, |R6|, 1.469367938527859385e-39, PT ;  /* 0x001000000600780b */ /* 0x000fda0003f04200 */
[----:B------:R-:W-:Y:S05]  /*0d50*/  @P0 BRA P1, `(.L_x_18) ;  /* 0x0000000000080947 */ /* 0x000fea0000800000 */
[----:B------:R-:W-:-:S07]  /*0d60*/  MOV R12, 0xd80 ;  /* 0x00000d80000c7802 */ /* 0x000fce0000000f00 */
[----:B------:R-:W-:Y:S05]  /*0d70*/  CALL.REL.NOINC `($__internal_1_$__cuda_sm20_div_rn_f64_full) ;  /* 0x0000000c00247944 */ /* 0x000fea0003c00000 */
.L_x_18:
[----:B------:R-:W0:Y:S01]  /*0d80*/  LDS.64 R4, [R8+0x8] ;  /* 0x0000080008047984 */ /* 0x000e220000000a00 */
[----:B------:R-:W-:Y:S01]  /*0d90*/  DMUL R6, R2, R2 ;  /* 0x0000000202067228 */ /* 0x000fe20000000000 */
[----:B------:R-:W-:Y:S02]  /*0da0*/  IMAD.MOV.U32 R12, RZ, RZ, 0x0 ;  /* 0x00000000ff0c7424 */ /* 0x000fe400078e00ff */
[----:B------:R-:W-:-:S05]  /*0db0*/  IMAD.MOV.U32 R13, RZ, RZ, 0x3fd80000 ;  /* 0x3fd80000ff0d7424 */ /* 0x000fca00078e00ff */
[----:B0-----:R-:W-:-:S06]  /*0dc0*/  DFMA R10, R10, -R6, R4 ;  /* 0x800000060a0a722b */ /* 0x001fcc0000000004 */
[----:B------:R-:W0:Y:S04]  /*0dd0*/  MUFU.RSQ64H R7, R11 ;  /* 0x0000000b00077308 */ /* 0x000e280000001c00 */
[----:B------:R-:W-:-:S05]  /*0de0*/  VIADD R6, R11, 0xfcb00000 ;  /* 0xfcb000000b067836 */ /* 0x000fca0000000000 */
[----:B------:R-:W-:Y:S01]  /*0df0*/  ISETP.GE.U32.AND P0, PT, R6, 0x7ca00000, PT ;  /* 0x7ca000000600780c */ /* 0x000fe20003f06070 */
[----:B0-----:R-:W-:-:S08]  /*0e00*/  DMUL R4, R6, R6 ;  /* 0x0000000606047228 */ /* 0x001fd00000000000 */
[----:B------:R-:W-:-:S08]  /*0e10*/  DFMA R4, R10, -R4, 1 ;  /* 0x3ff000000a04742b */ /* 0x000fd00000000804 */
[----:B------:R-:W-:Y:S02]  /*0e20*/  DFMA R12, R4, R12, 0.5 ;  /* 0x3fe00000040c742b */ /* 0x000fe4000000000c */
[----:B------:R-:W-:-:S08]  /*0e30*/  DMUL R4, R6, R4 ;  /* 0x0000000406047228 */ /* 0x000fd00000000000 */
[----:B------:R-:W-:-:S08]  /*0e40*/  DFMA R16, R12, R4, R6 ;  /* 0x000000040c10722b */ /* 0x000fd00000000006 */
[----:B------:R-:W-:Y:S02]  /*0e50*/  DMUL R18, R10, R16 ;  /* 0x000000100a127228 */ /* 0x000fe40000000000 */
[----:B------:R-:W-:Y:S01]  /*0e60*/  VIADD R15, R17, 0xfff00000 ;  /* 0xfff00000110f7836 */ /* 0x000fe20000000000 */
[----:B------:R-:W-:-:S05]  /*0e70*/  MOV R14, R16 ;  /* 0x00000010000e7202 */ /* 0x000fca0000000f00 */
[----:B------:R-:W-:-:S08]  /*0e80*/  DFMA R20, R18, -R18, R10 ;  /* 0x800000121214722b */ /* 0x000fd0000000000a */
[----:B------:R-:W-:Y:S01]  /*0e90*/  DFMA R12, R20, R14, R18 ;  /* 0x0000000e140c722b */ /* 0x000fe20000000012 */
[----:B------:R-:W-:Y:S10]  /*0ea0*/  @!P0 BRA `(.L_x_19) ;  /* 0x0000000000088947 */ /* 0x000ff40003800000 */
[----:B------:R-:W-:-:S07]  /*0eb0*/  MOV R4, 0xed0 ;  /* 0x00000ed000047802 */ /* 0x000fce0000000f00 */
[----:B------:R-:W-:Y:S05]  /*0ec0*/  CALL.REL.NOINC `($__internal_2_$__cuda_sm20_dsqrt_rn_f64_mediumpath_v1) ;  /* 0x00000010003c7944 */ /* 0x000fea0003c00000 */
.L_x_19:
[----:B------:R-:W0:Y:S01]  /*0ed0*/  MUFU.RCP64H R5, R13 ;  /* 0x0000000d00057308 */ /* 0x000e220000001800 */
[----:B------:R-:W-:-:S05]  /*0ee0*/  VIADD R4, R13, 0x300402 ;  /* 0x003004020d047836 */ /* 0x000fca0000000000 */
[----:B------:R-:W-:Y:S01]  /*0ef0*/  FSETP.GEU.AND P0, PT, |R4|, 5.8789094863358348022e-39, PT ;  /* 0x004004020400780b */ /* 0x000fe20003f0e200 */
[----:B0-----:R-:W-:-:S08]  /*0f00*/  DFMA R6, R4, -R12, 1 ;  /* 0x3ff000000406742b */ /* 0x001fd0000000080c */
[----:B------:R-:W-:-:S08]  /*0f10*/  DFMA R6, R6, R6, R6 ;  /* 0x000000060606722b */ /* 0x000fd00000000006 */
[----:B------:R-:W-:-:S08]  /*0f20*/  DFMA R6, R4, R6, R4 ;  /* 0x000000060406722b */ /* 0x000fd00000000004 */
[----:B------:R-:W-:-:S08]  /*0f30*/  DFMA R10, R6, -R12, 1 ;  /* 0x3ff00000060a742b */ /* 0x000fd0000000080c */
[----:B------:R-:W-:Y:S01]  /*0f40*/  DFMA R4, R6, R10, R6 ;  /* 0x0000000a0604722b */ /* 0x000fe20000000006 */
[----:B------:R-:W-:Y:S10]  /*0f50*/  @P0 BRA `(.L_x_20) ;  /* 0x0000000000200947 */ /* 0x000ff40003800000 */
[----:B------:R-:W-:Y:S01]  /*0f60*/  LOP3.LUT R4, R13, 0x7fffffff, RZ, 0xc0, !PT ;  /* 0x7fffffff0d047812 */ /* 0x000fe200078ec0ff */
[----:B------:R-:W-:Y:S02]  /*0f70*/  IMAD.MOV.U32 R6, RZ, RZ, R12 ;  /* 0x000000ffff067224 */ /* 0x000fe400078e000c */
[----:B------:R-:W-:Y:S02]  /*0f80*/  IMAD.MOV.U32 R7, RZ, RZ, R13 ;  /* 0x000000ffff077224 */ /* 0x000fe400078e000d */
[----:B------:R-:W-:Y:S01]  /*0f90*/  VIADD R12, R4, 0xfff00000 ;  /* 0xfff00000040c7836 */ /* 0x000fe20000000000 */
[----:B------:R-:W-:-:S07]  /*0fa0*/  MOV R4, 0xfc0 ;  /* 0x00000fc000047802 */ /* 0x000fce0000000f00 */
[----:B------:R-:W-:Y:S05]  /*0fb0*/  CALL.REL.NOINC `($__internal_0_$__cuda_sm20_dblrcp_rn_slowpath_v3) ;  /* 0x0000000800007944 */ /* 0x000fea0003c00000 */
[----:B------:R-:W-:Y:S01]  /*0fc0*/  MOV R4, R10 ;  /* 0x0000000a00047202 */ /* 0x000fe20000000f00 */
[----:B------:R-:W-:-:S07]  /*0fd0*/  IMAD.MOV.U32 R5, RZ, RZ, R11 ;  /* 0x000000ffff057224 */ /* 0x000fce00078e000b */
.L_x_20:
[----:B------:R-:W0:Y:S02]  /*0fe0*/  LDCU UR4, c[0x0][0x39c] ;  /* 0x00007380ff0477ac */ /* 0x000e240008000800 */
[----:B0-----:R-:W-:-:S13]  /*0ff0*/  ISETP.GE.AND P0, PT, R9, UR4, PT ;  /* 0x0000000409007c0c */ /* 0x001fda000bf06270 */
[----:B------:R-:W-:Y:S05]  /*1000*/  @P0 EXIT ;  /* 0x000000000000094d */ /* 0x000fea0003800000 */
[----:B------:R-:W0:Y:S01]  /*1010*/  I2F.U32.RP R12, R0 ;  /* 0x00000000000c7306 */ /* 0x000e220000209000 */
[----:B------:R-:W-:Y:S01]  /*1020*/  IADD3 R10, PT, PT, R9, R0, RZ ;  /* 0x00000000090a7210 */ /* 0x000fe20007ffe0ff */
[----:B------:R-:W1:Y:S01]  /*1030*/  LDC R16, c[0x0][0x394] ;  /* 0x0000e500ff107b82 */ /* 0x000e620000000800 */
[----:B------:R-:W-:Y:S01]  /*1040*/  ISETP.NE.U32.AND P2, PT, R0, RZ, PT ;  /* 0x000000ff0000720c */ /* 0x000fe20003f45070 */
[----:B------:R-:W2:Y:S01]  /*1050*/  LDCU UR9, c[0x0][0x39c] ;  /* 0x00007380ff0977ac */ /* 0x000ea20008000800 */
[C---:B------:R-:W-:Y:S01]  /*1060*/  ISETP.GE.AND P0, PT, R10.reuse, UR4, PT ;  /* 0x000000040a007c0c */ /* 0x040fe2000bf06270 */
[----:B------:R-:W-:Y:S01]  /*1070*/  BSSY.RECONVERGENT B0, `(.L_x_21) ;  /* 0x0000038000007945 */ /* 0x000fe20003800200 */
[----:B------:R-:W-:Y:S01]  /*1080*/  VIMNMX R8, PT, PT, R10, UR4, !PT ;  /* 0x000000040a087c48 */ /* 0x000fe2000ffe0100 */
[----:B------:R-:W3:Y:S01]  /*1090*/  LDCU UR4, c[0x0][0x394] ;  /* 0x00007280ff0477ac */ /* 0x000ee20008000800 */
[----:B------:R-:W-:Y:S01]  /*10a0*/  SEL R11, RZ, 0x1, P0 ;  /* 0x00000001ff0b7807 */ /* 0x000fe20000000000 */
[----:B------:R-:W4:Y:S01]  /*10b0*/  LDC R17, c[0x0][0x398] ;  /* 0x0000e600ff117b82 */ /* 0x000f220000000800 */
[----:B------:R-:W-:Y:S01]  /*10c0*/  IMAD.MOV.U32 R21, RZ, RZ, R9 ;  /* 0x000000ffff157224 */ /* 0x000fe200078e0009 */
[----:B------:R-:W1:Y:S01]  /*10d0*/  LDCU UR5, c[0x0][0x398] ;  /* 0x00007300ff0577ac */ /* 0x000e620008000800 */
[----:B0-----:R-:W0:Y:S02]  /*10e0*/  MUFU.RCP R12, R12 ;  /* 0x0000000c000c7308 */ /* 0x001e240000001000 */
[----:B0-----:R-:W-:-:S06]  /*10f0*/  VIADD R6, R12, 0xffffffe ;  /* 0x0ffffffe0c067836 */ /* 0x001fcc0000000000 */
[----:B------:R0:W5:Y:S02]  /*1100*/  F2I.FTZ.U32.TRUNC.NTZ R7, R6 ;  /* 0x0000000600077305 */ /* 0x000164000021f000 */
[----:B0-----:R-:W-:Y:S02]  /*1110*/  IMAD.MOV.U32 R6, RZ, RZ, RZ ;  /* 0x000000ffff067224 */ /* 0x001fe400078e00ff */
[----:B-----5:R-:W-:-:S04]  /*1120*/  IMAD.MOV R13, RZ, RZ, -R7 ;  /* 0x000000ffff0d7224 */ /* 0x020fc800078e0a07 */
[----:B------:R-:W-:-:S04]  /*1130*/  IMAD R13, R13, R0, RZ ;  /* 0x000000000d0d7224 */ /* 0x000fc800078e02ff */
[----:B------:R-:W-:Y:S01]  /*1140*/  IMAD.HI.U32 R12, R7, R13, R6 ;  /* 0x0000000d070c7227 */ /* 0x000fe200078e0006 */
[----:B------:R-:W-:-:S05]  /*1150*/  IADD3 R7, PT, PT, R8, -R10, -R11 ;  /* 0x8000000a08077210 */ /* 0x000fca0007ffe80b */
[----:B------:R-:W-:-:S04]  /*1160*/  IMAD.HI.U32 R8, R12, R7, RZ ;  /* 0x000000070c087227 */ /* 0x000fc800078e00ff */
[----:B------:R-:W-:-:S04]  /*1170*/  IMAD.MOV R6, RZ, RZ, -R8 ;  /* 0x000000ffff067224 */ /* 0x000fc800078e0a08 */
[----:B------:R-:W-:-:S05]  /*1180*/  IMAD R7, R0, R6, R7 ;  /* 0x0000000600077224 */ /* 0x000fca00078e0207 */
[----:B------:R-:W-:-:S13]  /*1190*/  ISETP.GE.U32.AND P0, PT, R7, R0, PT ;  /* 0x000000000700720c */ /* 0x000fda0003f06070 */
[----:B------:R-:W-:Y:S01]  /*11a0*/  @P0 IMAD.IADD R7, R7, 0x1, -R0 ;  /* 0x0000000107070824 */ /* 0x000fe200078e0a00 */
[----:B------:R-:W-:-:S04]  /*11b0*/  @P0 IADD3 R8, PT, PT, R8, 0x1, RZ ;  /* 0x0000000108080810 */ /* 0x000fc80007ffe0ff */
[-C--:B------:R-:W-:Y:S02]  /*11c0*/  ISETP.GE.U32.AND P1, PT, R7, R0.reuse, PT ;  /* 0x000000000700720c */ /* 0x080fe40003f26070 */
[----:B------:R-:W0:Y:S11]  /*11d0*/  LDC.64 R6, c[0x0][0x388] ;  /* 0x0000e200ff067b82 */ /* 0x000e360000000a00 */
[----:B------:R-:W-:Y:S01]  /*11e0*/  @P1 VIADD R8, R8, 0x1 ;  /* 0x0000000108081836 */ /* 0x000fe20000000000 */
[----:B------:R-:W-:-:S05]  /*11f0*/  @!P2 LOP3.LUT R8, RZ, R0, RZ, 0x33, !PT ;  /* 0x00000000ff08a212 */ /* 0x000fca00078e33ff */
[----:B------:R-:W-:-:S05]  /*1200*/  IMAD.IADD R8, R11, 0x1, R8 ;  /* 0x000000010b087824 */ /* 0x000fca00078e0208 */
[C---:B------:R-:W-:Y:S02]  /*1210*/  LOP3.LUT R10, R8.reuse, 0x3, RZ, 0xc0, !PT ;  /* 0x00000003080a7812 */ /* 0x040fe400078ec0ff */
[----:B------:R-:W-:Y:S02]  /*1220*/  ISETP.GE.U32.AND P1, PT, R8, 0x3, PT ;  /* 0x000000030800780c */ /* 0x000fe40003f26070 */
[----:B------:R-:W-:-:S13]  /*1230*/  ISETP.NE.AND P0, PT, R10, 0x3, PT ;  /* 0x000000030a00780c */ /* 0x000fda0003f05270 */
[----:B-1234-:R-:W-:Y:S05]  /*1240*/  @!P0 BRA `(.L_x_22) ;  /* 0x0000000000688947 */ /* 0x01efea0003800000 */
[----:B------:R-:W1:Y:S01]  /*1250*/  LDC R12, c[0x0][0x398] ;  /* 0x0000e600ff0c7b82 */ /* 0x000e620000000800 */
[----:B------:R-:W-:-:S04]  /*1260*/  IADD3 R8, PT, PT, R8, 0x1, RZ ;  /* 0x0000000108087810 */ /* 0x000fc80007ffe0ff */
[----:B------:R-:W-:-:S03]  /*1270*/  LOP3.LUT R8, R8, 0x3, RZ, 0xc0, !PT ;  /* 0x0000000308087812 */ /* 0x000fc600078ec0ff */
[----:B------:R-:W2:Y:S02]  /*1280*/  LDC R14, c[0x0][0x394] ;  /* 0x0000e500ff0e7b82 */ /* 0x000ea40000000800 */
[----:B------:R-:W-:Y:S02]  /*1290*/  IMAD R21, R8, R0, R9 ;  /* 0x0000000008157224 */ /* 0x000fe400078e0209 */
[----:B------:R-:W-:-:S04]  /*12a0*/  IMAD.MOV R8, RZ, RZ, -R8 ;  /* 0x000000ffff087224 */ /* 0x000fc800078e0a08 */
[----:B------:R-:W3:Y:S01]  /*12b0*/  LDC.64 R10, c[0x0][0x388] ;  /* 0x0000e200ff0a7b82 */ /* 0x000ee20000000a00 */
[----:B-1----:R-:W-:Y:S02]  /*12c0*/  IMAD R13, R9, R12, UR8 ;  /* 0x00000008090d7e24 */ /* 0x002fe4000f8e020c */
[----:B--2---:R-:W-:-:S07]  /*12d0*/  IMAD R15, R14, UR8, R9 ;  /* 0x000000080e0f7c24 */ /* 0x004fce000f8e0209 */
.L_x_23:
[----:B------:R-:W-:-:S13]  /*12e0*/  ISETP.GE.AND P0, PT, R9, UR4, PT ;  /* 0x0000000409007c0c */ /* 0x000fda000bf06270 */
[----:B-1----:R-:W1:Y:S02]  /*12f0*/  @!P0 LDC.64 R18, c[0x0][0x380] ;  /* 0x0000e000ff128b82 */ /* 0x002e640000000a00 */
[----:B-1----:R-:W-:-:S06]  /*1300*/  @!P0 IMAD.WIDE R18, R15, 0x4, R18 ;  /* 0x000000040f128825 */ /* 0x002fcc00078e0212 */
[----:B------:R-:W2:Y:S01]  /*1310*/  @!P0 LDG.E.CONSTANT R18, desc[UR6][R18.64] ;  /* 0x0000000612128981 */ /* 0x000ea2000c1e9900 */
[----:B------:R-:W-:Y:S01]  /*1320*/  IMAD.MOV.U32 R27, RZ, RZ, RZ ;  /* 0x000000ffff1b7224 */ /* 0x000fe200078e00ff */
[----:B------:R-:W-:Y:S01]  /*1330*/  IADD3 R9, PT, PT, R0, R9, RZ ;  /* 0x0000000900097210 */ /* 0x000fe20007ffe0ff */
[----:B---3--:R-:W-:-:S04]  /*1340*/  IMAD.WIDE R24, R13, 0x4, R10 ;  /* 0x000000040d187825 */ /* 0x008fc800078e020a */
[----:B------:R-:W-:Y:S02]  /*1350*/  VIADD R8, R8, 0x1 ;  /* 0x0000000108087836 */ /* 0x000fe40000000000 */
[C---:B------:R-:W-:Y:S02]  /*1360*/  IMAD R13, R0.reuse, UR5, R13 ;  /* 0x00000005000d7c24 */ /* 0x040fe4000f8e020d */
[----:B------:R-:W-:Y:S01]  /*1370*/  IMAD.IADD R15, R0, 0x1, R15 ;  /* 0x00000001000f7824 */ /* 0x000fe200078e020f */
[----:B--2---:R-:W1:Y:S02]  /*1380*/  @!P0 F2F.F64.F32 R22, R18 ;  /* 0x0000001200168310 */ /* 0x004e640000201800 */
[----:B-1----:R-:W-:-:S08]  /*1390*/  @!P0 DADD R22, R22, -R2 ;  /* 0x0000000016168229 */ /* 0x002fd00000000802 */
[----:B------:R-:W-:-:S06]  /*13a0*/  @!P0 DMUL R22, R22, R4 ;  /* 0x0000000416168228 */ /* 0x000fcc0000000000 */
[----:B------:R-:W1:Y:S01]  /*13b0*/  @!P0 F2F.F32.F64 R27, R22 ;  /* 0x00000016001b8310 */ /* 0x000e620000301000 */
[----:B------:R-:W-:Y:S01]  /*13c0*/  ISETP.NE.AND P0, PT, R8, RZ, PT ;  /* 0x000000ff0800720c */ /* 0x000fe20003f05270 */
[----:B-1----:R1:W-:-:S12]  /*13d0*/  STG.E desc[UR6][R24.64], R27 ;  /* 0x0000001b18007986 */ /* 0x0023d8000c101906 */
[----:B------:R-:W-:Y:S05]  /*13e0*/  @P0 BRA `(.L_x_23) ;  /* 0xfffffffc00bc0947 */ /* 0x000fea000383ffff */
.L_x_22:
[----:B------:R-:W-:Y:S05]  /*13f0*/  BSYNC.RECONVERGENT B0 ;  /* 0x0000000000007941 */ /* 0x000fea0003800200 */
.L_x_21:
[----:B------:R-:W-:Y:S05]  /*1400*/  @!P1 EXIT ;  /* 0x000000000000994d */ /* 0x000fea0003800000 */
.L_x_24:
[----:B------:R-:W-:Y:S01]  /*1410*/  ISETP.GE.AND P0, PT, R21, R16, PT ;  /* 0x000000101500720c */ /* 0x000fe20003f06270 */
[----:B-1----:R-:W-:-:S04]  /*1420*/  IMAD.IADD R25, R0, 0x1, R21 ;  /* 0x0000000100197824 */ /* 0x002fc800078e0215 */
[C---:B------:R-:W-:Y:S01]  /*1430*/  IMAD.IADD R23, R25.reuse, 0x1, R0 ;  /* 0x0000000119177824 */ /* 0x040fe200078e0200 */
[----:B------:R-:W-:-:S04]  /*1440*/  ISETP.GE.AND P1, PT, R25, R16, PT ;  /* 0x000000101900720c */ /* 0x000fc80003f26270 */
[C---:B------:R-:W-:Y:S02]  /*1450*/  ISETP.GE.AND P2, PT, R23.reuse, R16, PT ;  /* 0x000000101700720c */ /* 0x040fe40003f46270 */
[----:B------:R-:W-:Y:S01]  /*1460*/  IADD3 R19, PT, PT, R23, R0, RZ ;  /* 0x0000000017137210 */ /* 0x000fe20007ffe0ff */
[----:B------:R-:W1:Y:S01]  /*1470*/  @!P0 LDC.64 R14, c[0x0][0x380] ;  /* 0x0000e000ff0e8b82 */ /* 0x000e620000000a00 */
[----:B------:R-:W-:Y:S02]  /*1480*/  @!P0 IMAD R27, R16, UR8, R21 ;  /* 0x00000008101b8c24 */ /* 0x000fe4000f8e0215 */
[----:B------:R-:W-:-:S05]  /*1490*/  ISETP.GE.AND P3, PT, R19, R16, PT ;  /* 0x000000101300720c */ /* 0x000fca0003f66270 */
[----:B------:R-:W2:Y:S08]  /*14a0*/  @!P1 LDC.64 R12, c[0x0][0x380] ;  /* 0x0000e000ff0c9b82 */ /* 0x000eb00000000a00 */
[----:B------:R-:W3:Y:S08]  /*14b0*/  @!P2 LDC.64 R10, c[0x0][0x380] ;  /* 0x0000e000ff0aab82 */ /* 0x000ef00000000a00 */
[----:B------:R-:W4:Y:S01]  /*14c0*/  @!P3 LDC.64 R8, c[0x0][0x380] ;  /* 0x0000e000ff08bb82 */ /* 0x000f220000000a00 */
[----:B-1----:R-:W-:-:S04]  /*14d0*/  @!P0 IMAD.WIDE R14, R27, 0x4, R14 ;  /* 0x000000041b0e8825 */ /* 0x002fc800078e020e */
[C---:B------:R-:W-:Y:S01]  /*14e0*/  @!P2 IMAD R29, R16.reuse, UR8, R23 ;  /* 0x00000008101dac24 */ /* 0x040fe2000f8e0217 */
[----:B------:R-:W5:Y:S01]  /*14f0*/  @!P0 LDG.E.CONSTANT R20, desc[UR6][R14.64] ;  /* 0x000000060e148981 */ /* 0x000f62000c1e9900 */
[----:B------:R-:W-:-:S04]  /*1500*/  @!P1 IMAD R27, R16, UR8, R25 ;  /* 0x00000008101b9c24 */ /* 0x000fc8000f8e0219 */
[----:B--2---:R-:W-:-:S04]  /*1510*/  @!P1 IMAD.WIDE R26, R27, 0x4, R12 ;  /* 0x000000041b1a9825 */ /* 0x004fc800078e020c */
[----:B---3--:R-:W-:Y:S02]  /*1520*/  @!P2 IMAD.WIDE R28, R29, 0x4, R10 ;  /* 0x000000041d1ca825 */ /* 0x008fe400078e020a */
[----:B------:R1:W2:Y:S02]  /*1530*/  @!P1 LDG.E.CONSTANT R26, desc[UR6][R26.64] ;  /* 0x000000061a1a9981 */ /* 0x0002a4000c1e9900 */
[----:B------:R-:W-:Y:S02]  /*1540*/  @!P3 IMAD R11, R16, UR8, R19 ;  /* 0x00000008100bbc24 */ /* 0x000fe4000f8e0213 */
[----:B------:R-:W3:Y:S02]  /*1550*/  @!P2 LDG.E.CONSTANT R28, desc[UR6][R28.64] ;  /* 0x000000061c1ca981 */ /* 0x000ee4000c1e9900 */
[----:B----4-:R-:W-:-:S05]  /*1560*/  @!P3 IMAD.WIDE R10, R11, 0x4, R8 ;  /* 0x000000040b0ab825 */ /* 0x010fca00078e0208 */
[----:B------:R3:W4:Y:S01]  /*1570*/  @!P3 LDG.E.CONSTANT R24, desc[UR6][R10.64] ;  /* 0x000000060a18b981 */ /* 0x000722000c1e9900 */
[----:B------:R-:W-:Y:S01]  /*1580*/  IMAD.MOV.U32 R18, RZ, RZ, RZ ;  /* 0x000000ffff127224 */ /* 0x000fe200078e00ff */
[----:B-1----:R-:W-:Y:S01]  /*1590*/  MOV R27, RZ ;  /* 0x000000ff001b7202 */ /* 0x002fe20000000f00 */
[----:B------:R-:W-:Y:S02]  /*15a0*/  IMAD.MOV.U32 R22, RZ, RZ, RZ ;  /* 0x000000ffff167224 */ /* 0x000fe400078e00ff */
[----:B------:R-:W-:Y:S01]  /*15b0*/  IMAD R21, R21, R17, UR8 ;  /* 0x0000000815157e24 */ /* 0x000fe2000f8e0211 */
[----:B-----5:R-:W1:Y:S08]  /*15c0*/  @!P0 F2F.F64.F32 R8, R20 ;  /* 0x0000001400088310 */ /* 0x020e700000201800 */
[----:B--2---:R-:W2:Y:S01]  /*15d0*/  @!P1 F2F.F64.F32 R12, R26 ;  /* 0x0000001a000c9310 */ /* 0x004ea20000201800 */
[----:B-1----:R-:W-:-:S07]  /*15e0*/  @!P0 DADD R14, R8, -R2 ;  /* 0x00000000080e8229 */ /* 0x002fce0000000802 */
[----:B---3--:R-:W1:Y:S08]  /*15f0*/  @!P2 F2F.F64.F32 R10, R28 ;  /* 0x0000001c000aa310 */ /* 0x008e700000201800 */
[----:B----4-:R-:W3:Y:S01]  /*1600*/  @!P3 F2F.F64.F32 R8, R24 ;  /* 0x000000180008b310 */ /* 0x010ee20000201800 */
[--C-:B--2---:R-:W-:Y:S02]  /*1610*/  @!P1 DADD R12, R12, -R2.reuse ;  /* 0x000000000c0c9229 */ /* 0x104fe40000000802 */
[----:B-1----:R-:W-:Y:S01]  /*1620*/  @!P2 DADD R10, R10, -R2 ;  /* 0x000000000a0aa229 */ /* 0x002fe20000000802 */
[----:B------:R-:W-:Y:S01]  /*1630*/  IMAD.MOV.U32 R20, RZ, RZ, RZ ;  /* 0x000000ffff147224 */ /* 0x000fe200078e00ff */
[----:B------:R-:W-:-:S02]  /*1640*/  @!P0 DMUL R14, R14, R4 ;  /* 0x000000040e0e8228 */ /* 0x000fc40000000000 */
[----:B---3--:R-:W-:Y:S02]  /*1650*/  @!P3 DADD R8, R8, -R2 ;  /* 0x000000000808b229 */ /* 0x008fe40000000802 */
[-C--:B------:R-:W-:Y:S02]  /*1660*/  @!P1 DMUL R12, R12, R4.reuse ;  /* 0x000000040c0c9228 */ /* 0x080fe40000000000 */
[-C--:B------:R-:W-:Y:S01]  /*1670*/  @!P2 DMUL R10, R10, R4.reuse ;  /* 0x000000040a0aa228 */ /* 0x080fe20000000000 */
[----:B------:R1:W2:Y:S03]  /*1680*/  @!P0 F2F.F32.F64 R18, R14 ;  /* 0x0000000e00128310 */ /* 0x0002a60000301000 */
[----:B------:R-:W-:-:S05]  /*1690*/  @!P3 DMUL R8, R8, R4 ;  /* 0x000000040808b228 */ /* 0x000fca0000000000 */
[----:B------:R0:W3:Y:S01]  /*16a0*/  @!P1 F2F.F32.F64 R20, R12 ;  /* 0x0000000c00149310 */ /* 0x0000e20000301000 */
[----:B-1----:R-:W-:-:S07]  /*16b0*/  IMAD R15, R25, R17, UR8 ;  /* 0x00000008190f7e24 */ /* 0x002fce000f8e0211 */
[----:B------:R1:W4:Y:S01]  /*16c0*/  @!P2 F2F.F32.F64 R22, R10 ;  /* 0x0000000a0016a310 */ /* 0x0003220000301000 */
[----:B------:R-:W-:-:S07]  /*16d0*/  IMAD R25, R23, R17, UR8 ;  /* 0x0000000817197e24 */ /* 0x000fce000f8e0211 */
[----:B------:R-:W5:Y:S01]  /*16e0*/  @!P3 F2F.F32.F64 R27, R8 ;  /* 0x00000008001bb310 */ /* 0x000f620000301000 */
[----:B------:R-:W-:Y:S02]  /*16f0*/  IMAD R23, R19, R17, UR8 ;  /* 0x0000000813177e24 */ /* 0x000fe4000f8e0211 */
[----:B0-----:R-:W-:-:S04]  /*1700*/  IMAD.WIDE R12, R21, 0x4, R6 ;  /* 0x00000004150c7825 */ /* 0x001fc800078e0206 */
[--C-:B------:R-:W-:Y:S01]  /*1710*/  IMAD.WIDE R14, R15, 0x4, R6.reuse ;  /* 0x000000040f0e7825 */ /* 0x100fe200078e0206 */
[----:B--2---:R2:W-:Y:S03]  /*1720*/  STG.E desc[UR6][R12.64], R18 ;  /* 0x000000120c007986 */ /* 0x0045e6000c101906 */
[--C-:B------:R-:W-:Y:S01]  /*1730*/  IMAD.WIDE R24, R25, 0x4, R6.reuse ;  /* 0x0000000419187825 */ /* 0x100fe200078e0206 */
[----:B---3--:R2:W-:Y:S03]  /*1740*/  STG.E desc[UR6][R14.64], R20 ;  /* 0x000000140e007986 */ /* 0x0085e6000c101906 */
[----:B-1----:R-:W-:Y:S01]  /*1750*/  IMAD.WIDE R10, R23, 0x4, R6 ;  /* 0x00000004170a7825 */ /* 0x002fe200078e0206 */
[----:B----4-:R2:W-:Y:S03]  /*1760*/  STG.E desc[UR6][R24.64], R22 ;  /* 0x0000001618007986 */ /* 0x0105e6000c101906 */
[----:B------:R-:W-:Y:S01]  /*1770*/  IMAD.IADD R21, R19, 0x1, R0 ;  /* 0x0000000113157824 */ /* 0x000fe200078e0200 */
[----:B-----5:R2:W-:Y:S04]  /*1780*/  STG.E desc[UR6][R10.64], R27 ;  /* 0x0000001b0a007986 */ /* 0x0205e8000c101906 */
[----:B------:R-:W-:-:S13]  /*1790*/  ISETP.GE.AND P0, PT, R21, UR9, PT ;  /* 0x0000000915007c0c */ /* 0x000fda000bf06270 */
[----:B--2---:R-:W-:Y:S05]  /*17a0*/  @!P0 BRA `(.L_x_24) ;  /* 0xfffffffc00188947 */ /* 0x004fea000383ffff */
[----:B------:R-:W-:Y:S05]  /*17b0*/  EXIT ;  /* 0x000000000000794d */ /* 0x000fea0003800000 */
        .weak           $__internal_0_$__cuda_sm20_dblrcp_rn_slowpath_v3
        .type           $__internal_0_$__cuda_sm20_dblrcp_rn_slowpath_v3,@function
        .size           $__internal_0_$__cuda_sm20_dblrcp_rn_slowpath_v3,($__internal_1_$__cuda_sm20_div_rn_f64_full - $__internal_0_$__cuda_sm20_dblrcp_rn_slowpath_v3)
$__internal_0_$__cuda_sm20_dblrcp_rn_slowpath_v3:
[----:B------:R-:W-:-:S14]  /*17c0*/  DSETP.GTU.AND P0, PT, |R6|, +INF , PT ;  /* 0x7ff000000600742a */ /* 0x000fdc0003f0c200 */
[----:B------:R-:W-:Y:S05]  /*17d0*/  @P0 BRA `(.L_x_25) ;  /* 0x00000000007c0947 */ /* 0x000fea0003800000 */
[----:B------:R-:W-:-:S05]  /*17e0*/  LOP3.LUT R8, R7, 0x7fffffff, RZ, 0xc0, !PT ;  /* 0x7fffffff07087812 */ /* 0x000fca00078ec0ff */
[----:B------:R-:W-:-:S05]  /*17f0*/  VIADD R5, R8, 0xffffffff ;  /* 0xffffffff08057836 */ /* 0x000fca0000000000 */
[----:B------:R-:W-:-:S13]  /*1800*/  ISETP.GE.U32.AND P0, PT, R5, 0x7fefffff, PT ;  /* 0x7fefffff0500780c */ /* 0x000fda0003f06070 */
[----:B------:R-:W-:Y:S01]  /*1810*/  @P0 LOP3.LUT R11, R7, 0x7ff00000, RZ, 0x3c, !PT ;  /* 0x7ff00000070b0812 */ /* 0x000fe200078e3cff */
[----:B------:R-:W-:Y:S01]  /*1820*/  @P0 IMAD.MOV.U32 R10, RZ, RZ, RZ ;  /* 0x000000ffff0a0224 */ /* 0x000fe200078e00ff */
[----:B------:R-:W-:Y:S06]  /*1830*/  @P0 BRA `(.L_x_26) ;  /* 0x00000000006c0947 */ /* 0x000fec0003800000 */
[----:B------:R-:W-:-:S13]  /*1840*/  ISETP.GE.U32.AND P0, PT, R8, 0x1000001, PT ;  /* 0x010000010800780c */ /* 0x000fda0003f06070 */
[----:B------:R-:W-:Y:S05]  /*1850*/  @!P0 BRA `(.L_x_27) ;  /* 0x0000000000348947 */ /* 0x000fea0003800000 */
[----:B------:R-:W-:Y:S01]  /*1860*/  IADD3 R11, PT, PT, R7, -0x3fe00000, RZ ;  /* 0xc0200000070b7810 */ /* 0x000fe20007ffe0ff */
[----:B------:R-:W-:-:S03]  /*1870*/  IMAD.MOV.U32 R10, RZ, RZ, R6 ;  /* 0x000000ffff0a7224 */ /* 0x000fc600078e0006 */
[----:B------:R-:W0:Y:S03]  /*1880*/  MUFU.RCP64H R13, R11 ;  /* 0x0000000b000d7308 */ /* 0x000e260000001800 */
[----:B0-----:R-:W-:-:S08]  /*1890*/  DFMA R14, -R10, R12, 1 ;  /* 0x3ff000000a0e742b */ /* 0x001fd0000000010c */
[----:B------:R-:W-:-:S08]  /*18a0*/  DFMA R14, R14, R14, R14 ;  /* 0x0000000e0e0e722b */ /* 0x000fd0000000000e */
[----:B------:R-:W-:-:S08]  /*18b0*/  DFMA R14, R12, R14, R12 ;  /* 0x0000000e0c0e722b */ /* 0x000fd0000000000c */
[----:B------:R-:W-:-:S08]  /*18c0*/  DFMA R12, -R10, R14, 1 ;  /* 0x3ff000000a0c742b */ /* 0x000fd0000000010e */
[----:B------:R-:W-:-:S08]  /*18d0*/  DFMA R12, R14, R12, R14 ;  /* 0x0000000c0e0c722b */ /* 0x000fd0000000000e */
[----:B------:R-:W-:-:S08]  /*18e0*/  DMUL R12, R12, 2.2250738585072013831e-308 ;  /* 0x001000000c0c7828 */ /* 0x000fd00000000000 */
[----:B------:R-:W-:-:S08]  /*18f0*/  DFMA R6, -R6, R12, 1 ;  /* 0x3ff000000606742b */ /* 0x000fd0000000010c */
[----:B------:R-:W-:-:S08]  /*1900*/  DFMA R6, R6, R6, R6 ;  /* 0x000000060606722b */ /* 0x000fd00000000006 */
[----:B------:R-:W-:Y:S01]  /*1910*/  DFMA R10, R12, R6, R12 ;  /* 0x000000060c0a722b */ /* 0x000fe2000000000c */
[----:B------:R-:W-:Y:S10]  /*1920*/  BRA `(.L_x_26) ;  /* 0x0000000000307947 */ /* 0x000ff40003800000 */
.L_x_27:
[----:B------:R-:W-:Y:S01]  /*1930*/  DMUL R6, R6, 8.11296384146066816958e+31 ;  /* 0x4690000006067828 */ /* 0x000fe20000000000 */
[----:B------:R-:W-:-:S05]  /*1940*/  IMAD.MOV.U32 R10, RZ, RZ, R12 ;  /* 0x000000ffff0a7224 */ /* 0x000fca00078e000c */
[----:B------:R-:W0:Y:S02]  /*1950*/  MUFU.RCP64H R11, R7 ;  /* 0x00000007000b7308 */ /* 0x000e240000001800 */
[----:B0-----:R-:W-:-:S08]  /*1960*/  DFMA R12, -R6, R10, 1 ;  /* 0x3ff00000060c742b */ /* 0x001fd0000000010a */
[----:B------:R-:W-:-:S08]  /*1970*/  DFMA R12, R12, R12, R12 ;  /* 0x0000000c0c0c722b */ /* 0x000fd0000000000c */
[----:B------:R-:W-:-:S08]  /*1980*/  DFMA R12, R10, R12, R10 ;  /* 0x0000000c0a0c722b */ /* 0x000fd0000000000a */
[----:B------:R-:W-:-:S08]  /*1990*/  DFMA R10, -R6, R12, 1 ;  /* 0x3ff00000060a742b */ /* 0x000fd0000000010c */
[----:B------:R-:W-:-:S08]  /*19a0*/  DFMA R10, R12, R10, R12 ;  /* 0x0000000a0c0a722b */ /* 0x000fd0000000000c */
[----:B------:R-:W-:Y:S01]  /*19b0*/  DMUL R10, R10, 8.11296384146066816958e+31 ;  /* 0x469000000a0a7828 */ /* 0x000fe20000000000 */
[----:B------:R-:W-:Y:S10]  /*19c0*/  BRA `(.L_x_26) ;  /* 0x0000000000087947 */ /* 0x000ff40003800000 */
.L_x_25:
[----:B------:R-:W-:Y:S01]  /*19d0*/  LOP3.LUT R11, R7, 0x80000, RZ, 0xfc, !PT ;  /* 0x00080000070b7812 */ /* 0x000fe200078efcff */
[----:B------:R-:W-:-:S07]  /*19e0*/  IMAD.MOV.U32 R10, RZ, RZ, R6 ;  /* 0x000000ffff0a7224 */ /* 0x000fce00078e0006 */
.L_x_26:
[----:B------:R-:W-:-:S04]  /*19f0*/  MOV R5, 0x0 ;  /* 0x0000000000057802 */ /* 0x000fc80000000f00 */
[----:B------:R-:W-:Y:S05]  /*1a00*/  RET.REL.NODEC R4 `(preprocess_kernel) ;  /* 0xffffffe4047c7950 */ /* 0x000fea0003c3ffff */
        .weak           $__internal_1_$__cuda_sm20_div_rn_f64_full
        .type           $__internal_1_$__cuda_sm20_div_rn_f64_full,@function
        .size           $__internal_1_$__cuda_sm20_div_rn_f64_full,($__internal_2_$__cuda_sm20_dsqrt_rn_f64_mediumpath_v1 - $__internal_1_$__cuda_sm20_div_rn_f64_full)
$__internal_1_$__cuda_sm20_div_rn_f64_full:
[C---:B------:R-:W-:Y:S01]  /*1a10*/  FSETP.GEU.AND P0, PT, |R11|.reuse, 1.469367938527859385e-39, PT ;  /* 0x001000000b00780b */ /* 0x040fe20003f0e200 */
[----:B------:R-:W-:Y:S01]  /*1a20*/  IMAD.MOV.U32 R14, RZ, RZ, 0x1 ;  /* 0x00000001ff0e7424 */ /* 0x000fe200078e00ff */
[C---:B------:R-:W-:Y:S01]  /*1a30*/  LOP3.LUT R6, R11.reuse, 0x800fffff, RZ, 0xc0, !PT ;  /* 0x800fffff0b067812 */ /* 0x040fe200078ec0ff */
[----:B------:R-:W-:Y:S01]  /*1a40*/  IMAD.MOV.U32 R13, RZ, RZ, 0x1ca00000 ;  /* 0x1ca00000ff0d7424 */ /* 0x000fe200078e00ff */
[----:B------:R-:W-:Y:S02]  /*1a50*/  LOP3.LUT R19, R11, 0x7ff00000, RZ, 0xc0, !PT ;  /* 0x7ff000000b137812 */ /* 0x000fe400078ec0ff */
[----:B------:R-:W-:Y:S01]  /*1a60*/  LOP3.LUT R7, R6, 0x3ff00000, RZ, 0xfc, !PT ;  /* 0x3ff0000006077812 */ /* 0x000fe200078efcff */
[----:B------:R-:W-:Y:S01]  /*1a70*/  IMAD.MOV.U32 R6, RZ, RZ, R10 ;  /* 0x000000ffff067224 */ /* 0x000fe200078e000a */
[----:B------:R-:W-:-:S04]  /*1a80*/  LOP3.LUT R18, R5, 0x7ff00000, RZ, 0xc0, !PT ;  /* 0x7ff0000005127812 */ /* 0x000fc800078ec0ff */
[----:B------:R-:W-:Y:S01]  /*1a90*/  ISETP.GE.U32.AND P1, PT, R18, R19, PT ;  /* 0x000000131200720c */ /* 0x000fe20003f26070 */
[----:B------:R-:W-:Y:S01]  /*1aa0*/  @!P0 DMUL R6, R10, 8.98846567431157953865e+307 ;  /* 0x7fe000000a068828 */ /* 0x000fe20000000000 */
[----:B------:R-:W-:-:S05]  /*1ab0*/  MOV R22, R18 ;  /* 0x0000001200167202 */ /* 0x000fca0000000f00 */
[----:B------:R-:W0:Y:S02]  /*1ac0*/  MUFU.RCP64H R15, R7 ;  /* 0x00000007000f7308 */ /* 0x000e240000001800 */
[----:B0-----:R-:W-:-:S08]  /*1ad0*/  DFMA R2, R14, -R6, 1 ;  /* 0x3ff000000e02742b */ /* 0x001fd00000000806 */
[----:B------:R-:W-:-:S08]  /*1ae0*/  DFMA R2, R2, R2, R2 ;  /* 0x000000020202722b */ /* 0x000fd00000000002 */
[----:B------:R-:W-:Y:S01]  /*1af0*/  DFMA R14, R14, R2, R14 ;  /* 0x000000020e0e722b */ /* 0x000fe2000000000e */
[----:B------:R-:W-:Y:S01]  /*1b00*/  SEL R3, R13, 0x63400000, !P1 ;  /* 0x634000000d037807 */ /* 0x000fe20004800000 */
[----:B------:R-:W-:Y:S01]  /*1b10*/  IMAD.MOV.U32 R2, RZ, RZ, R4 ;  /* 0x000000ffff027224 */ /* 0x000fe200078e0004 */
[----:B------:R-:W-:Y:S02]  /*1b20*/  FSETP.GEU.AND P1, PT, |R5|, 1.469367938527859385e-39, PT ;  /* 0x001000000500780b */ /* 0x000fe40003f2e200 */
[----:B------:R-:W-:-:S03]  /*1b30*/  LOP3.LUT R3, R3, 0x800fffff, R5, 0xf8, !PT ;  /* 0x800fffff03037812 */ /* 0x000fc600078ef805 */
[----:B------:R-:W-:-:S08]  /*1b40*/  DFMA R16, R14, -R6, 1 ;  /* 0x3ff000000e10742b */ /* 0x000fd00000000806 */
[----:B------:R-:W-:Y:S01]  /*1b50*/  DFMA R14, R14, R16, R14 ;  /* 0x000000100e0e722b */ /* 0x000fe2000000000e */
[----:B------:R-:W-:Y:S10]  /*1b60*/  @P1 BRA `(.L_x_28) ;  /* 0x0000000000201947 */ /* 0x000ff40003800000 */
[----:B------:R-:W-:Y:S01]  /*1b70*/  LOP3.LUT R17, R11, 0x7ff00000, RZ, 0xc0, !PT ;  /* 0x7ff000000b117812 */ /* 0x000fe200078ec0ff */
[----:B------:R-:W-:-:S03]  /*1b80*/  IMAD.MOV.U32 R16, RZ, RZ, RZ ;  /* 0x000000ffff107224 */ /* 0x000fc600078e00ff */
[----:B------:R-:W-:-:S04]  /*1b90*/  ISETP.GE.U32.AND P1, PT, R18, R17, PT ;  /* 0x000000111200720c */ /* 0x000fc80003f26070 */
[----:B------:R-:W-:-:S04]  /*1ba0*/  SEL R17, R13, 0x63400000, !P1 ;  /* 0x634000000d117807 */ /* 0x000fc80004800000 */
[----:B------:R-:W-:-:S04]  /*1bb0*/  LOP3.LUT R17, R17, 0x80000000, R5, 0xf8, !PT ;  /* 0x8000000011117812 */ /* 0x000fc800078ef805 */
[----:B------:R-:W-:-:S06]  /*1bc0*/  LOP3.LUT R17, R17, 0x100000, RZ, 0xfc, !PT ;  /* 0x0010000011117812 */ /* 0x000fcc00078efcff */
[----:B------:R-:W-:-:S10]  /*1bd0*/  DFMA R2, R2, 2, -R16 ;  /* 0x400000000202782b */ /* 0x000fd40000000810 */
[----:B------:R-:W-:-:S07]  /*1be0*/  LOP3.LUT R22, R3, 0x7ff00000, RZ, 0xc0, !PT ;  /* 0x7ff0000003167812 */ /* 0x000fce00078ec0ff */
.L_x_28:
[----:B------:R-:W-:Y:S01]  /*1bf0*/  VIADD R23, R22, 0xffffffff ;  /* 0xffffffff16177836 */ /* 0x000fe20000000000 */
[----:B------:R-:W-:Y:S01]  /*1c00*/  @!P0 LOP3.LUT R19, R7, 0x7ff00000, RZ, 0xc0, !PT ;  /* 0x7ff0000007138812 */ /* 0x000fe200078ec0ff */
[----:B------:R-:W-:-:S03]  /*1c10*/  DMUL R16, R14, R2 ;  /* 0x000000020e107228 */ /* 0x000fc60000000000 */
[----:B------:R-:W-:Y:S02]  /*1c20*/  ISETP.GT.U32.AND P0, PT, R23, 0x7feffffe, PT ;  /* 0x7feffffe1700780c */ /* 0x000fe40003f04070 */
[----:B------:R-:W-:-:S03]  /*1c30*/  IADD3 R23, PT, PT, R19, -0x1, RZ ;  /* 0xffffffff13177810 */ /* 0x000fc60007ffe0ff */
[----:B------:R-:W-:Y:S01]  /*1c40*/  DFMA R20, R16, -R6, R2 ;  /* 0x800000061014722b */ /* 0x000fe20000000002 */
[----:B------:R-:W-:-:S07]  /*1c50*/  ISETP.GT.U32.OR P0, PT, R23, 0x7feffffe, P0 ;  /* 0x7feffffe1700780c */ /* 0x000fce0000704470 */
[----:B------:R-:W-:-:S06]  /*1c60*/  DFMA R14, R14, R20, R16 ;  /* 0x000000140e0e722b */ /* 0x000fcc0000000010 */
[----:B------:R-:W-:Y:S05]  /*1c70*/  @P0 BRA `(.L_x_29) ;  /* 0x00000000006c0947 */ /* 0x000fea0003800000 */
[----:B------:R-:W-:-:S04]  /*1c80*/  LOP3.LUT R5, R11, 0x7ff00000, RZ, 0xc0, !PT ;  /* 0x7ff000000b057812 */ /* 0x000fc800078ec0ff */
[CC--:B------:R-:W-:Y:S02]  /*1c90*/  VIADDMNMX R4, R18.reuse, -R5.reuse, 0xb9600000, !PT ;  /* 0xb960000012047446 */ /* 0x0c0fe40007800905 */
[----:B------:R-:W-:Y:S01]  /*1ca0*/  ISETP.GE.U32.AND P0, PT, R18, R5, PT ;  /* 0x000000051200720c */ /* 0x000fe20003f06070 */
[----:B------:R-:W-:Y:S01]  /*1cb0*/  IMAD.MOV.U32 R18, RZ, RZ, RZ ;  /* 0x000000ffff127224 */ /* 0x000fe200078e00ff */
[----:B------:R-:W-:Y:S02]  /*1cc0*/  VIMNMX R4, PT, PT, R4, 0x46a00000, PT ;  /* 0x46a0000004047848 */ /* 0x000fe40003fe0100 */
[----:B------:R-:W-:-:S05]  /*1cd0*/  SEL R13, R13, 0x63400000, !P0 ;  /* 0x634000000d0d7807 */ /* 0x000fca0004000000 */
[----:B------:R-:W-:-:S04]  /*1ce0*/  IMAD.IADD R4, R4, 0x1, -R13 ;  /* 0x0000000104047824 */ /* 0x000fc800078e0a0d */
[----:B------:R-:W-:-:S06]  /*1cf0*/  VIADD R19, R4, 0x7fe00000 ;  /* 0x7fe0000004137836 */ /* 0x000fcc0000000000 */
[----:B------:R-:W-:-:S10]  /*1d00*/  DMUL R16, R14, R18 ;  /* 0x000000120e107228 */ /* 0x000fd40000000000 */
[----:B------:R-:W-:-:S13]  /*1d10*/  FSETP.GTU.AND P0, PT, |R17|, 1.469367938527859385e-39, PT ;  /* 0x001000001100780b */ /* 0x000fda0003f0c200 */
[----:B------:R-:W-:Y:S05]  /*1d20*/  @P0 BRA `(.L_x_30) ;  /* 0x0000000000940947 */ /* 0x000fea0003800000 */
[----:B------:R-:W-:Y:S01]  /*1d30*/  DFMA R2, R14, -R6, R2 ;  /* 0x800000060e02722b */ /* 0x000fe20000000002 */
[----:B------:R-:W-:-:S09]  /*1d40*/  MOV R18, RZ ;  /* 0x000000ff00127202 */ /* 0x000fd20000000f00 */
[C---:B------:R-:W-:Y:S02]  /*1d50*/  FSETP.NEU.AND P0, PT, R3.reuse, RZ, PT ;  /* 0x000000ff0300720b */ /* 0x040fe40003f0d000 */
[----:B------:R-:W-:-:S04]  /*1d60*/  LOP3.LUT R5, R3, 0x80000000, R11, 0x48, !PT ;  /* 0x8000000003057812 */ /* 0x000fc800078e480b */
[----:B------:R-:W-:-:S07]  /*1d70*/  LOP3.LUT R19, R5, R19, RZ, 0xfc, !PT ;  /* 0x0000001305137212 */ /* 0x000fce00078efcff */
[----:B------:R-:W-:Y:S05]  /*1d80*/  @!P0 BRA `(.L_x_30) ;  /* 0x00000000007c8947 */ /* 0x000fea0003800000 */
[----:B------:R-:W-:Y:S02]  /*1d90*/  IMAD.MOV R3, RZ, RZ, -R4 ;  /* 0x000000ffff037224 */ /* 0x000fe400078e0a04 */
[----:B------:R-:W-:-:S06]  /*1da0*/  IMAD.MOV.U32 R2, RZ, RZ, RZ ;  /* 0x000000ffff027224 */ /* 0x000fcc00078e00ff */
[----:B------:R-:W-:Y:S02]  /*1db0*/  DFMA R2, R16, -R2, R14 ;  /* 0x800000021002722b */ /* 0x000fe4000000000e */
[----:B------:R-:W-:-:S04]  /*1dc0*/  DMUL.RP R14, R14, R18 ;  /* 0x000000120e0e7228 */ /* 0x000fc80000008000 */
[----:B------:R-:W-:-:S04]  /*1dd0*/  IADD3 R2, PT, PT, -R4, -0x43300000, RZ ;  /* 0xbcd0000004027810 */ /* 0x000fc80007ffe1ff */
[----:B------:R-:W-:Y:S02]  /*1de0*/  FSETP.NEU.AND P0, PT, |R3|, R2, PT ;  /* 0x000000020300720b */ /* 0x000fe40003f0d200 */
[----:B------:R-:W-:Y:S02]  /*1df0*/  LOP3.LUT R5, R15, R5, RZ, 0x3c, !PT ;  /* 0x000000050f057212 */ /* 0x000fe400078e3cff */
[----:B------:R-:W-:Y:S02]  /*1e00*/  FSEL R16, R14, R16, !P0 ;  /* 0x000000100e107208 */ /* 0x000fe40004000000 */
[----:B------:R-:W-:Y:S01]  /*1e10*/  FSEL R17, R5, R17, !P0 ;  /* 0x0000001105117208 */ /* 0x000fe20004000000 */
[----:B------:R-:W-:Y:S06]  /*1e20*/  BRA `(.L_x_30) ;  /* 0x0000000000547947 */ /* 0x000fec0003800000 */
.L_x_29:
[----:B------:R-:W-:-:S14]  /*1e30*/  DSETP.NAN.AND P0, PT, R4, R4, PT ;  /* 0x000000040400722a */ /* 0x000fdc0003f08000 */
[----:B------:R-:W-:Y:S05]  /*1e40*/  @P0 BRA `(.L_x_31) ;  /* 0x0000000000440947 */ /* 0x000fea0003800000 */
[----:B------:R-:W-:-:S14]  /*1e50*/  DSETP.NAN.AND P0, PT, R10, R10, PT ;  /* 0x0000000a0a00722a */ /* 0x000fdc0003f08000 */
[----:B------:R-:W-:Y:S05]  /*1e60*/  @P0 BRA `(.L_x_32) ;  /* 0x0000000000300947 */ /* 0x000fea0003800000 */
[----:B------:R-:W-:Y:S01]  /*1e70*/  ISETP.NE.AND P0, PT, R22, R19, PT ;  /* 0x000000131600720c */ /* 0x000fe20003f05270 */
[----:B------:R-:W-:Y:S01]  /*1e80*/  IMAD.MOV.U32 R16, RZ, RZ, 0x0 ;  /* 0x00000000ff107424 */ /* 0x000fe200078e00ff */
[----:B------:R-:W-:-:S11]  /*1e90*/  MOV R17, 0xfff80000 ;  /* 0xfff8000000117802 */ /* 0x000fd60000000f00 */
[----:B------:R-:W-:Y:S05]  /*1ea0*/  @!P0 BRA `(.L_x_30) ;  /* 0x0000000000348947 */ /* 0x000fea0003800000 */
[----:B------:R-:W-:Y:S02]  /*1eb0*/  ISETP.NE.AND P0, PT, R22, 0x7ff00000, PT ;  /* 0x7ff000001600780c */ /* 0x000fe40003f05270 */
[----:B------:R-:W-:Y:S02]  /*1ec0*/  LOP3.LUT R17, R5, 0x80000000, R11, 0x48, !PT ;  /* 0x8000000005117812 */ /* 0x000fe400078e480b */
[----:B------:R-:W-:-:S13]  /*1ed0*/  ISETP.EQ.OR P0, PT, R19, RZ, !P0 ;  /* 0x000000ff1300720c */ /* 0x000fda0004702670 */
[----:B------:R-:W-:Y:S01]  /*1ee0*/  @P0 LOP3.LUT R2, R17, 0x7ff00000, RZ, 0xfc, !PT ;  /* 0x7ff0000011020812 */ /* 0x000fe200078efcff */
[----:B------:R-:W-:Y:S02]  /*1ef0*/  @!P0 IMAD.MOV.U32 R16, RZ, RZ, RZ ;  /* 0x000000ffff108224 */ /* 0x000fe400078e00ff */
[----:B------:R-:W-:Y:S02]  /*1f00*/  @P0 IMAD.MOV.U32 R16, RZ, RZ, RZ ;  /* 0x000000ffff100224 */ /* 0x000fe400078e00ff */
[----:B------:R-:W-:Y:S01]  /*1f10*/  @P0 IMAD.MOV.U32 R17, RZ, RZ, R2 ;  /* 0x000000ffff110224 */ /* 0x000fe200078e0002 */
[----:B------:R-:W-:Y:S06]  /*1f20*/  BRA `(.L_x_30) ;  /* 0x0000000000147947 */ /* 0x000fec0003800000 */
.L_x_32:
[----:B------:R-:W-:Y:S02]  /*1f30*/  LOP3.LUT R17, R11, 0x80000, RZ, 0xfc, !PT ;  /* 0x000800000b117812 */ /* 0x000fe400078efcff */
[----:B------:R-:W-:Y:S01]  /*1f40*/  MOV R16, R10 ;  /* 0x0000000a00107202 */ /* 0x000fe20000000f00 */
[----:B------:R-:W-:Y:S06]  /*1f50*/  BRA `(.L_x_30) ;  /* 0x0000000000087947 */ /* 0x000fec0003800000 */
.L_x_31:
[----:B------:R-:W-:Y:S01]  /*1f60*/  LOP3.LUT R17, R5, 0x80000, RZ, 0xfc, !PT ;  /* 0x0008000005117812 */ /* 0x000fe200078efcff */
[----:B------:R-:W-:-:S07]  /*1f70*/  IMAD.MOV.U32 R16, RZ, RZ, R4 ;  /* 0x000000ffff107224 */ /* 0x000fce00078e0004 */
.L_x_30:
[----:B------:R-:W-:Y:S01]  /*1f80*/  MOV R13, 0x0 ;  /* 0x00000000000d7802 */ /* 0x000fe20000000f00 */
[----:B------:R-:W-:Y:S02]  /*1f90*/  IMAD.MOV.U32 R2, RZ, RZ, R16 ;  /* 0x000000ffff027224 */ /* 0x000fe400078e0010 */
[----:B------:R-:W-:Y:S01]  /*1fa0*/  IMAD.MOV.U32 R3, RZ, RZ, R17 ;  /* 0x000000ffff037224 */ /* 0x000fe200078e0011 */
[----:B------:R-:W-:Y:S06]  /*1fb0*/  RET.REL.NODEC R12 `(preprocess_kernel) ;  /* 0xffffffe00c107950 */ /* 0x000fec0003c3ffff */
        .weak           $__internal_2_$__cuda_sm20_dsqrt_rn_f64_mediumpath_v1
        .type           $__internal_2_$__cuda_sm20_dsqrt_rn_f64_mediumpath_v1,@function
        .size           $__internal_2_$__cuda_sm20_dsqrt_rn_f64_mediumpath_v1,(.L_x_39 - $__internal_2_$__cuda_sm20_dsqrt_rn_f64_mediumpath_v1)
$__internal_2_$__cuda_sm20_dsqrt_rn_f64_mediumpath_v1:
[----:B------:R-:W-:Y:S01]  /*1fc0*/  ISETP.GE.U32.AND P0, PT, R6, -0x3400000, PT ;  /* 0xfcc000000600780c */ /* 0x000fe20003f06070 */
[----:B------:R-:W-:Y:S02]  /*1fd0*/  IMAD.MOV.U32 R14, RZ, RZ, R16 ;  /* 0x000000ffff0e7224 */ /* 0x000fe400078e0010 */
[----:B------:R-:W-:Y:S02]  /*1fe0*/  IMAD.MOV.U32 R6, RZ, RZ, R20 ;  /* 0x000000ffff067224 */ /* 0x000fe400078e0014 */
[----:B------:R-:W-:-:S08]  /*1ff0*/  IMAD.MOV.U32 R7, RZ, RZ, R21 ;  /* 0x000000ffff077224 */ /* 0x000fd000078e0015 */
[----:B------:R-:W-:Y:S05]  /*2000*/  @!P0 BRA `(.L_x_33) ;  /* 0x0000000000208947 */ /* 0x000fea0003800000 */
[----:B------:R-:W-:-:S10]  /*2010*/  DFMA.RM R6, R6, R14, R18 ;  /* 0x0000000e0606722b */ /* 0x000fd40000004012 */
[----:B------:R-:W-:-:S04]  /*2020*/  IADD3 R12, P0, PT, R6, 0x1, RZ ;  /* 0x00000001060c7810 */ /* 0x000fc80007f1e0ff */
[----:B------:R-:W-:-:S06]  /*2030*/  IADD3.X R13, PT, PT, RZ, R7, RZ, P0, !PT ;  /* 0x00000007ff0d7210 */ /* 0x000fcc00007fe4ff */
[----:B------:R-:W-:-:S08]  /*2040*/  DFMA.RP R10, -R6, R12, R10 ;  /* 0x0000000c060a722b */ /* 0x000fd0000000810a */
[----:B------:R-:W-:-:S06]  /*2050*/  DSETP.GT.AND P0, PT, R10, RZ, PT ;  /* 0x000000ff0a00722a */ /* 0x000fcc0003f04000 */
[----:B------:R-:W-:Y:S02]  /*2060*/  FSEL R6, R12, R6, P0 ;  /* 0x000000060c067208 */ /* 0x000fe40000000000 */
[----:B------:R-:W-:Y:S01]  /*2070*/  FSEL R7, R13, R7, P0 ;  /* 0x000000070d077208 */ /* 0x000fe20000000000 */
[----:B------:R-:W-:Y:S06]  /*2080*/  BRA `(.L_x_34) ;  /* 0x0000000000647947 */ /* 0x000fec0003800000 */
.L_x_33:
[----:B------:R-:W-:-:S14]  /*2090*/  DSETP.NE.AND P0, PT, R10, RZ, PT ;  /* 0x000000ff0a00722a */ /* 0x000fdc0003f05000 */
[----:B------:R-:W-:Y:S05]  /*20a0*/  @!P0 BRA `(.L_x_35) ;  /* 0x0000000000588947 */ /* 0x000fea0003800000 */
[----:B------:R-:W-:-:S13]  /*20b0*/  ISETP.GE.AND P0, PT, R11, RZ, PT ;  /* 0x000000ff0b00720c */ /* 0x000fda0003f06270 */
[----:B------:R-:W-:Y:S02]  /*20c0*/  @!P0 IMAD.MOV.U32 R6, RZ, RZ, 0x0 ;  /* 0x00000000ff068424 */ /* 0x000fe400078e00ff */
[----:B------:R-:W-:Y:S01]  /*20d0*/  @!P0 IMAD.MOV.U32 R7, RZ, RZ, -0x80000 ;  /* 0xfff80000ff078424 */ /* 0x000fe200078e00ff */
[----:B------:R-:W-:Y:S06]  /*20e0*/  @!P0 BRA `(.L_x_34) ;  /* 0x00000000004c8947 */ /* 0x000fec0003800000 */
[----:B------:R-:W-:-:S13]  /*20f0*/  ISETP.GT.AND P0, PT, R11, 0x7fefffff, PT ;  /* 0x7fefffff0b00780c */ /* 0x000fda0003f04270 */
[----:B------:R-:W-:Y:S05]  /*2100*/  @P0 BRA `(.L_x_35) ;  /* 0x0000000000400947 */ /* 0x000fea0003800000 */
[----:B------:R-:W-:Y:S01]  /*2110*/  DMUL R6, R10, 8.11296384146066816958e+31 ;  /* 0x469000000a067828 */ /* 0x000fe20000000000 */
[----:B------:R-:W-:Y:S01]  /*2120*/  MOV R14, 0x0 ;  /* 0x00000000000e7802 */ /* 0x000fe20000000f00 */
[----:B------:R-:W-:Y:S02]  /*2130*/  IMAD.MOV.U32 R10, RZ, RZ, RZ ;  /* 0x000000ffff0a7224 */ /* 0x000fe400078e00ff */
[----:B------:R-:W-:Y:S02]  /*2140*/  IMAD.MOV.U32 R15, RZ, RZ, 0x3fd80000 ;  /* 0x3fd80000ff0f7424 */ /* 0x000fe400078e00ff */
[----:B------:R-:W0:Y:S02]  /*2150*/  MUFU.RSQ64H R11, R7 ;  /* 0x00000007000b7308 */ /* 0x000e240000001c00 */
[----:B0-----:R-:W-:-:S08]  /*2160*/  DMUL R12, R10, R10 ;  /* 0x0000000a0a0c7228 */ /* 0x001fd00000000000 */
[----:B------:R-:W-:-:S08]  /*2170*/  DFMA R12, R6, -R12, 1 ;  /* 0x3ff00000060c742b */ /* 0x000fd0000000080c */
[----:B------:R-:W-:Y:S02]  /*2180*/  DFMA R14, R12, R14, 0.5 ;  /* 0x3fe000000c0e742b */ /* 0x000fe4000000000e */
[----:B------:R-:W-:-:S08]  /*2190*/  DMUL R12, R10, R12 ;  /* 0x0000000c0a0c7228 */ /* 0x000fd00000000000 */
[----:B------:R-:W-:-:S08]  /*21a0*/  DFMA R12, R14, R12, R10 ;  /* 0x0000000c0e0c722b */ /* 0x000fd0000000000a */
[----:B------:R-:W-:Y:S02]  /*21b0*/  DMUL R10, R6, R12 ;  /* 0x0000000c060a7228 */ /* 0x000fe40000000000 */
[----:B------:R-:W-:-:S06]  /*21c0*/  VIADD R13, R13, 0xfff00000 ;  /* 0xfff000000d0d7836 */ /* 0x000fcc0000000000 */
[----:B------:R-:W-:-:S08]  /*21d0*/  DFMA R14, R10, -R10, R6 ;  /* 0x8000000a0a0e722b */ /* 0x000fd00000000006 */
[----:B------:R-:W-:-:S10]  /*21e0*/  DFMA R6, R12, R14, R10 ;  /* 0x0000000e0c06722b */ /* 0x000fd4000000000a */
[----:B------:R-:W-:Y:S01]  /*21f0*/  VIADD R7, R7, 0xfcb00000 ;  /* 0xfcb0000007077836 */ /* 0x000fe20000000000 */
[----:B------:R-:W-:Y:S06]  /*2200*/  BRA `(.L_x_34) ;  /* 0x0000000000047947 */ /* 0x000fec0003800000 */
.L_x_35:
[----:B------:R-:W-:-:S11]  /*2210*/  DADD R6, R10, R10 ;  /* 0x000000000a067229 */ /* 0x000fd6000000000a */
.L_x_34:
[----:B------:R-:W-:Y:S01]  /*2220*/  IMAD.MOV.U32 R5, RZ, RZ, 0x0 ;  /* 0x00000000ff057424 */ /* 0x000fe200078e00ff */
[----:B------:R-:W-:Y:S01]  /*2230*/  MOV R12, R6 ;  /* 0x00000006000c7202 */ /* 0x000fe20000000f00 */
[----:B------:R-:W-:Y:S02]  /*2240*/  IMAD.MOV.U32 R13, RZ, RZ, R7 ;  /* 0x000000ffff0d7224 */ /* 0x000fe400078e0007 */
[----:B------:R-:W-:Y:S05]  /*2250*/  RET.REL.NODEC R4 `(preprocess_kernel) ;  /* 0xffffffdc04687950 */ /* 0x000fea0003c3ffff */
.L_x_36:
        /* <DEDUP_REMOVED lines=10> */
.L_x_39:


//--------------------- .nv.shared.matmul_kernel_v3 --------------------------
	.section	.nv.shared.matmul_kernel_v3,"aw",@nobits
	.sectionflags	@""
	.align	16
.nv.shared.matmul_kernel_v3:
	.zero		9216


//--------------------- .nv.shared.reserved.0     --------------------------
	.section	.nv.shared.reserved.0,"aw",@nobits
	.weak		__nv_reservedSMEM_offset_0_alias
	.size		__nv_reservedSMEM_offset_0_alias, 0, 64
	.other		__nv_reservedSMEM_offset_0_alias,@"STO_CUDA_RESERVED_SHARED STV_DEFAULT"
__nv_reservedSMEM_offset_0_alias:
	.zero		0
	.zero		64


//--------------------- .nv.shared.preprocess_kernel --------------------------
	.section	.nv.shared.preprocess_kernel,"aw",@nobits
	.sectionflags	@""
	.align	16
	.zero		1024


//--------------------- .nv.constant0.matmul_kernel_v3 --------------------------
	.section	.nv.constant0.matmul_kernel_v3,"a",@progbits
	.sectionflags	@""
	.align	4
.nv.constant0.matmul_kernel_v3:
	.zero		928


//--------------------- .nv.constant0.preprocess_kernel --------------------------
	.section	.nv.constant0.preprocess_kernel,"a",@progbits
	.sectionflags	@""
	.align	4
.nv.constant0.preprocess_kernel:
	.zero		928


//--------------------- SYMBOLS --------------------------

	.type		.nv.reservedSmem.offset0,@object
	.size		.nv.reservedSmem.offset0,0x4
	.type		.nv.reservedSmem.cap,@object
	.size		.nv.reservedSmem.cap,0x4
